// auto-generated by cutlass_sweep.gemm — config: {"arch": "sm_90", "cluster_m": 2, "cluster_n": 1, "dtype": "int8", "dtype_b": "int8", "layout": "nt", "stages": 0, "tile_k": 128, "tile_m": 256, "tile_n": 176}
#include "cutlass/cutlass.h"
#include "cutlass/gemm/collective/collective_builder.hpp"
#include "cutlass/gemm/device/gemm_universal_adapter.h"
#include "cutlass/gemm/kernel/gemm_universal.hpp"
#include "cutlass/epilogue/collective/collective_builder.hpp"

using ElemA = int8_t;
using ElemB = int8_t;
using ElemCD = int8_t;
using Acc  = int32_t;
using TileShape    = cute::Shape<cute::_256, cute::_176, cute::_128>;
using ClusterShape = cute::Shape<cute::_2, cute::_1, cute::_1>;

using CollectiveEpilogue = typename cutlass::epilogue::collective::CollectiveBuilder<
    cutlass::arch::Sm90, cutlass::arch::OpClassTensorOp,
    TileShape, ClusterShape,
    cutlass::epilogue::collective::EpilogueTileAuto,
    Acc, Acc,
    ElemCD, cutlass::layout::RowMajor, 128 / cutlass::sizeof_bits<ElemCD>::value,
    ElemCD, cutlass::layout::RowMajor, 128 / cutlass::sizeof_bits<ElemCD>::value,
    cutlass::epilogue::collective::EpilogueScheduleAuto
  >::CollectiveOp;

using CollectiveMainloop = typename cutlass::gemm::collective::CollectiveBuilder<
    cutlass::arch::Sm90, cutlass::arch::OpClassTensorOp,
    ElemA, cutlass::layout::RowMajor, 128 / cutlass::sizeof_bits<ElemA>::value,
    ElemB, cutlass::layout::ColumnMajor, 128 / cutlass::sizeof_bits<ElemB>::value,
    Acc,
    TileShape, ClusterShape,
    cutlass::gemm::collective::StageCountAutoCarveout<static_cast<int>(sizeof(typename CollectiveEpilogue::SharedStorage))>,
    cutlass::gemm::collective::KernelScheduleAuto
  >::CollectiveOp;

using GemmKernel = cutlass::gemm::kernel::GemmUniversal<
    cute::Shape<int,int,int,int>,
    CollectiveMainloop,
    CollectiveEpilogue
>;
using Gemm = cutlass::gemm::device::GemmUniversalAdapter<GemmKernel>;

// Force the device kernel symbol into the cubin without needing a host main.
auto* _anchor = &cutlass::device_kernel<GemmKernel>;


// ===== COMPILED SASS (sm_90a) =====

	.target	sm_90a

	.elftype	@"ET_EXEC"


//--------------------- .note.nv.tkinfo           --------------------------
	.section	.note.nv.tkinfo,"",@"SHT_NOTE"
	.sectionflags	@"SHF_NOTE_NV_TKINFO"
	.tkinfo
        /*0018*/ 	.word	0x00000002
        /*0030*/ 	.string	""
        /*0030*/ 	.string	"ptxas"
        /*0030*/ 	.string	"Cuda compilation tools, release 13.0, V13.0.88"
        /*0030*/ 	.string	"Build cuda_13.0.r13.0/compiler.36424714_0"
        /*0030*/ 	.string	"-arch sm_90a -m 64 "



//--------------------- .note.nv.cuinfo           --------------------------
	.section	.note.nv.cuinfo,"",@"SHT_NOTE"
	.sectionflags	@"SHF_NOTE_NV_CUINFO"
        /*0018*/ 	.short	0x0002
        /*001a*/ 	.short	0x005a
        /*001c*/ 	.short	0x0082
	.zero		2


//--------------------- .nv.info                  --------------------------
	.section	.nv.info,"",@"SHT_CUDA_INFO"
	.align	4


	//----- nvinfo : EIATTR_REGCOUNT
	.align		4
        /*0000*/ 	.byte	0x04, 0x2f
        /*0002*/ 	.short	(.L_15 - .L_14)
	.align		4
.L_14:
        /*0004*/ 	.word	index@(_ZN7cutlass13device_kernelINS_4gemm6kernel13GemmUniversalIN4cute5tupleIJiiiiEEENS1_10collective13CollectiveMmaINS1_34MainloopSm90TmaGmmaWarpSpecializedILi4ENS5_IJNS4_1CILi2EEENSA_ILi1EEESC_EEENS1_35KernelTmaWarpSpecializedCooperativeEEENS5_IJNSA_ILi256EEENSA_ILi176EEENSA_ILi128EEEEEEaNS5_IJlSC_lEEEaSK_NS4_8TiledMMAINS4_8MMA_AtomIJNS4_4SM904GMMA26MMA_64x16x32_S32S8S8_SS_TNEEEENS4_6LayoutISD_NS5_IJSC_NSA_ILi0EEESS_EEEEENS5_IJNS4_10UnderscoreESV_SV_EEEEENS4_13SM90_TMA_LOADENS4_14ComposedLayoutINS4_7SwizzleILi3ELi4ELi3EEENS4_18smem_ptr_flag_bitsILi8EEENSR_INS5_IJNSA_ILi8EEESI_EEENS5_IJSI_SC_EEEEEEEvNS4_8identityENS4_23SM90_TMA_LOAD_MULTICASTES18_vS19_EENS_8epilogue10collective6detail29Sm90TmaWarpSpecializedAdapterINS1D_15DefaultEpilogueIaSK_SK_NS1C_6thread17LinearCombinationIaLi1EiiLNS1H_9ScaleType4KindE0ELNS_15FloatRoundStyleE2EaEENS1_15EpilogueDefaultEEEEEvvEEEEvNT_6ParamsE)
        /*0008*/ 	.word	0x000000a8


	//----- nvinfo : EIATTR_FRAME_SIZE
	.align		4
.L_15:
        /*000c*/ 	.byte	0x04, 0x11
        /*000e*/ 	.short	(.L_17 - .L_16)
	.align		4
.L_16:
        /*0010*/ 	.word	index@(_ZN7cutlass13device_kernelINS_4gemm6kernel13GemmUniversalIN4cute5tupleIJiiiiEEENS1_10collective13CollectiveMmaINS1_34MainloopSm90TmaGmmaWarpSpecializedILi4ENS5_IJNS4_1CILi2EEENSA_ILi1EEESC_EEENS1_35KernelTmaWarpSpecializedCooperativeEEENS5_IJNSA_ILi256EEENSA_ILi176EEENSA_ILi128EEEEEEaNS5_IJlSC_lEEEaSK_NS4_8TiledMMAINS4_8MMA_AtomIJNS4_4SM904GMMA26MMA_64x16x32_S32S8S8_SS_TNEEEENS4_6LayoutISD_NS5_IJSC_NSA_ILi0EEESS_EEEEENS5_IJNS4_10UnderscoreESV_SV_EEEEENS4_13SM90_TMA_LOADENS4_14ComposedLayoutINS4_7SwizzleILi3ELi4ELi3EEENS4_18smem_ptr_flag_bitsILi8EEENSR_INS5_IJNSA_ILi8EEESI_EEENS5_IJSI_SC_EEEEEEEvNS4_8identityENS4_23SM90_TMA_LOAD_MULTICASTES18_vS19_EENS_8epilogue10collective6detail29Sm90TmaWarpSpecializedAdapterINS1D_15DefaultEpilogueIaSK_SK_NS1C_6thread17LinearCombinationIaLi1EiiLNS1H_9ScaleType4KindE0ELNS_15FloatRoundStyleE2EaEENS1_15EpilogueDefaultEEEEEvvEEEEvNT_6ParamsE)
        /*0014*/ 	.word	0x00000000


	//----- nvinfo : EIATTR_MIN_STACK_SIZE
	.align		4
.L_17:
        /*0018*/ 	.byte	0x04, 0x12
        /*001a*/ 	.short	(.L_19 - .L_18)
	.align		4
.L_18:
        /*001c*/ 	.word	index@(_ZN7cutlass13device_kernelINS_4gemm6kernel13GemmUniversalIN4cute5tupleIJiiiiEEENS1_10collective13CollectiveMmaINS1_34MainloopSm90TmaGmmaWarpSpecializedILi4ENS5_IJNS4_1CILi2EEENSA_ILi1EEESC_EEENS1_35KernelTmaWarpSpecializedCooperativeEEENS5_IJNSA_ILi256EEENSA_ILi176EEENSA_ILi128EEEEEEaNS5_IJlSC_lEEEaSK_NS4_8TiledMMAINS4_8MMA_AtomIJNS4_4SM904GMMA26MMA_64x16x32_S32S8S8_SS_TNEEEENS4_6LayoutISD_NS5_IJSC_NSA_ILi0EEESS_EEEEENS5_IJNS4_10UnderscoreESV_SV_EEEEENS4_13SM90_TMA_LOADENS4_14ComposedLayoutINS4_7SwizzleILi3ELi4ELi3EEENS4_18smem_ptr_flag_bitsILi8EEENSR_INS5_IJNSA_ILi8EEESI_EEENS5_IJSI_SC_EEEEEEEvNS4_8identityENS4_23SM90_TMA_LOAD_MULTICASTES18_vS19_EENS_8epilogue10collective6detail29Sm90TmaWarpSpecializedAdapterINS1D_15DefaultEpilogueIaSK_SK_NS1C_6thread17LinearCombinationIaLi1EiiLNS1H_9ScaleType4KindE0ELNS_15FloatRoundStyleE2EaEENS1_15EpilogueDefaultEEEEEvvEEEEvNT_6ParamsE)
        /*0020*/ 	.word	0x00000000
.L_19:


//--------------------- .nv.compat                --------------------------
	.section	.nv.compat,"",@"SHT_CUDA_COMPAT_INFO"
	.align	4
        /*0000*/ 	.byte	0x02, 0x09, 0x01, 0x00, 0x02, 0x02, 0x04, 0x00, 0x02, 0x05, 0x05, 0x00, 0x03, 0x07, 0x01, 0x01
        /*0010*/ 	.byte	0x02, 0x03, 0x01, 0x00, 0x02, 0x06, 0x01, 0x00, 0x04, 0x0b, 0x08, 0x00, 0x00, 0x00, 0x00, 0x00
        /*0020*/ 	.byte	0x00, 0x00, 0x00, 0x00


//--------------------- .nv.info._ZN7cutlass13device_kernelINS_4gemm6kernel13GemmUniversalIN4cute5tupleIJiiiiEEENS1_10collective13CollectiveMmaINS1_34MainloopSm90TmaGmmaWarpSpecializedILi4ENS5_IJNS4_1CILi2EEENSA_ILi1EEESC_EEENS1_35KernelTmaWarpSpecializedCooperativeEEENS5_IJNSA_ILi256EEENSA_ILi176EEENSA_ILi128EEEEEEaNS5_IJlSC_lEEEaSK_NS4_8TiledMMAINS4_8MMA_AtomIJNS4_4SM904GMMA26MMA_64x16x32_S32S8S8_SS_TNEEEENS4_6LayoutISD_NS5_IJSC_NSA_ILi0EEESS_EEEEENS5_IJNS4_10UnderscoreESV_SV_EEEEENS4_13SM90_TMA_LOADENS4_14ComposedLayoutINS4_7SwizzleILi3ELi4ELi3EEENS4_18smem_ptr_flag_bitsILi8EEENSR_INS5_IJNSA_ILi8EEESI_EEENS5_IJSI_SC_EEEEEEEvNS4_8identityENS4_23SM90_TMA_LOAD_MULTICASTES18_vS19_EENS_8epilogue10collective6detail29Sm90TmaWarpSpecializedAdapterINS1D_15DefaultEpilogueIaSK_SK_NS1C_6thread17LinearCombinationIaLi1EiiLNS1H_9ScaleType4KindE0ELNS_15FloatRoundStyleE2EaEENS1_15EpilogueDefaultEEEEEvvEEEEvNT_6ParamsE --------------------------
	.section	.nv.info._ZN7cutlass13device_kernelINS_4gemm6kernel13GemmUniversalIN4cute5tupleIJiiiiEEENS1_10collective13CollectiveMmaINS1_34MainloopSm90TmaGmmaWarpSpecializedILi4ENS5_IJNS4_1CILi2EEENSA_ILi1EEESC_EEENS1_35KernelTmaWarpSpecializedCooperativeEEENS5_IJNSA_ILi256EEENSA_ILi176EEENSA_ILi128EEEEEEaNS5_IJlSC_lEEEaSK_NS4_8TiledMMAINS4_8MMA_AtomIJNS4_4SM904GMMA26MMA_64x16x32_S32S8S8_SS_TNEEEENS4_6LayoutISD_NS5_IJSC_NSA_ILi0EEESS_EEEEENS5_IJNS4_10UnderscoreESV_SV_EEEEENS4_13SM90_TMA_LOADENS4_14ComposedLayoutINS4_7SwizzleILi3ELi4ELi3EEENS4_18smem_ptr_flag_bitsILi8EEENSR_INS5_IJNSA_ILi8EEESI_EEENS5_IJSI_SC_EEEEEEEvNS4_8identityENS4_23SM90_TMA_LOAD_MULTICASTES18_vS19_EENS_8epilogue10collective6detail29Sm90TmaWarpSpecializedAdapterINS1D_15DefaultEpilogueIaSK_SK_NS1C_6thread17LinearCombinationIaLi1EiiLNS1H_9ScaleType4KindE0ELNS_15FloatRoundStyleE2EaEENS1_15EpilogueDefaultEEEEEvvEEEEvNT_6ParamsE,"",@"SHT_CUDA_INFO"
	.sectionflags	@""
	.align	4


	//----- nvinfo : EIATTR_CUDA_API_VERSION
	.align		4
        /*0000*/ 	.byte	0x04, 0x37
        /*0002*/ 	.short	(.L_21 - .L_20)
.L_20:
        /*0004*/ 	.word	0x00000082


	//----- nvinfo : EIATTR_KPARAM_INFO
	.align		4
.L_21:
        /*0008*/ 	.byte	0x04, 0x17
        /*000a*/ 	.short	(.L_23 - .L_22)
.L_22:
        /*000c*/ 	.word	0x00000000
        /*0010*/ 	.short	0x0000
        /*0012*/ 	.short	0x0070
        /*0014*/ 	.byte	0x00, 0xf0, 0x01, 0x10


	//----- nvinfo : EIATTR_SPARSE_MMA_MASK
	.align		4
.L_23:
        /*0018*/ 	.byte	0x03, 0x50
        /*001a*/ 	.short	0x0000


	//----- nvinfo : EIATTR_MAXREG_COUNT
	.align		4
        /*001c*/ 	.byte	0x03, 0x1b
        /*001e*/ 	.short	0x00a8


	//----- nvinfo : EIATTR_NUM_BARRIERS
	.align		4
        /*0020*/ 	.byte	0x02, 0x4c
        /*0022*/ 	.byte	0x01
	.zero		1


	//----- nvinfo : EIATTR_EXTERNS
	.align		4
        /*0024*/ 	.byte	0x04, 0x0f
        /*0026*/ 	.short	(.L_25 - .L_24)


	//   ....[0]....
	.align		4
.L_24:
        /*0028*/ 	.word	index@(__assertfail)


	//----- nvinfo : EIATTR_MERCURY_ISA_VERSION
	.align		4
.L_25:
        /*002c*/ 	.byte	0x03, 0x5f
        /*002e*/ 	.short	0x0101


	//----- nvinfo : EIATTR_INT_WARP_WIDE_INSTR_OFFSETS
	.align		4
        /*0030*/ 	.byte	0x04, 0x31
        /*0032*/ 	.short	(.L_27 - .L_26)


	//   ....[0]....
.L_26:
        /*0034*/ 	.word	0x00000560


	//   ....[1]....
        /*0038*/ 	.word	0x00000570


	//   ....[2]....
        /*003c*/ 	.word	0x000006e0


	//   ....[3]....
        /*0040*/ 	.word	0x00005f30


	//----- nvinfo : EIATTR_COOP_GROUP_MASK_REGIDS
	.align		4
.L_27:
        /*0044*/ 	.byte	0x04, 0x29
        /*0046*/ 	.short	(.L_29 - .L_28)


	//   ....[0]....
.L_28:
        /*0048*/ 	.word	0xffffffff


	//   ....[1]....
        /*004c*/ 	.word	0xffffffff


	//   ....[2]....
        /*0050*/ 	.word	0xffffffff


	//   ....[3]....
        /*0054*/ 	.word	0xffffffff


	//   ....[4]....
        /*0058*/ 	.word	0xffffffff


	//   ....[5]....
        /*005c*/ 	.word	0xffffffff


	//----- nvinfo : EIATTR_COOP_GROUP_INSTR_OFFSETS
	.align		4
.L_29:
        /*0060*/ 	.byte	0x04, 0x28
        /*0062*/ 	.short	(.L_31 - .L_30)


	//   ....[0]....
.L_30:
        /*0064*/ 	.word	0x00000060


	//   ....[1]....
        /*0068*/ 	.word	0x00000070


	//   ....[2]....
        /*006c*/ 	.word	0x00000190


	//   ....[3]....
        /*0070*/ 	.word	0x000003c0


	//   ....[4]....
        /*0074*/ 	.word	0x00000830


	//   ....[5]....
        /*0078*/ 	.word	0x00001450


	//----- nvinfo : EIATTR_REG_RECONFIG
	.align		4
.L_31:
        /*007c*/ 	.byte	0x01, 0x54
	.zero		2


	//----- nvinfo : EIATTR_SYSCALL_OFFSETS
	.align		4
        /*0080*/ 	.byte	0x04, 0x46
        /*0082*/ 	.short	(.L_33 - .L_32)


	//   ....[0]....
.L_32:
        /*0084*/ 	.word	0x00001610


	//----- nvinfo : EIATTR_MBARRIER_INSTR_OFFSETS
	.align		4
.L_33:
        /*0088*/ 	.byte	0x04, 0x39
        /*008a*/ 	.short	(.L_35 - .L_34)


	//   ....[0]....
.L_34:
        /*008c*/ 	.word	0x00000310
        /*0090*/ 	.word	0x000000ff
        /*0094*/ 	.word	0x00000000
        /*0098*/ 	.short	0x0100
        /*009a*/ 	.byte	0x08
	.zero		1


	//   ....[1]....
        /*009c*/ 	.word	0x00000320
        /*00a0*/ 	.word	0x000000ff
        /*00a4*/ 	.word	0x00000020
        /*00a8*/ 	.short	0x0100
        /*00aa*/ 	.byte	0x08
	.zero		1


	//   ....[2]....
        /*00ac*/ 	.word	0x00000330
        /*00b0*/ 	.word	0x000000ff
        /*00b4*/ 	.word	0x00000008
        /*00b8*/ 	.short	0x0100
        /*00ba*/ 	.byte	0x08
	.zero		1


	//   ....[3]....
        /*00bc*/ 	.word	0x00000340
        /*00c0*/ 	.word	0x000000ff
        /*00c4*/ 	.word	0x00000028
        /*00c8*/ 	.short	0x0100
        /*00ca*/ 	.byte	0x08
	.zero		1


	//   ....[4]....
        /*00cc*/ 	.word	0x00000350
        /*00d0*/ 	.word	0x000000ff
        /*00d4*/ 	.word	0x00000010
        /*00d8*/ 	.short	0x0100
        /*00da*/ 	.byte	0x08
	.zero		1


	//   ....[5]....
        /*00dc*/ 	.word	0x00000360
        /*00e0*/ 	.word	0x000000ff
        /*00e4*/ 	.word	0x00000030
        /*00e8*/ 	.short	0x0100
        /*00ea*/ 	.byte	0x08
	.zero		1


	//   ....[6]....
        /*00ec*/ 	.word	0x00000370
        /*00f0*/ 	.word	0x000000ff
        /*00f4*/ 	.word	0x00000018
        /*00f8*/ 	.short	0x0100
        /*00fa*/ 	.byte	0x08
	.zero		1


	//   ....[7]....
        /*00fc*/ 	.word	0x00000380
        /*0100*/ 	.word	0x000000ff
        /*0104*/ 	.word	0x00000038
        /*0108*/ 	.short	0x0100
        /*010a*/ 	.byte	0x08
	.zero		1


	//   ....[8]....
        /*010c*/ 	.word	0x00000760
        /*0110*/ 	.word	0x000000ff
        /*0114*/ 	.word	0x00000050
        /*0118*/ 	.short	0x0100
        /*011a*/ 	.byte	0x06
	.zero		1


	//   ....[9]....
        /*011c*/ 	.word	0x000007a0
        /*0120*/ 	.word	0x000000ff
        /*0124*/ 	.word	0x00000058
        /*0128*/ 	.short	0x0100
        /*012a*/ 	.byte	0x06
	.zero		1


	//   ....[10]....
        /*012c*/ 	.word	0x00001700
        /*0130*/ 	.word	0x00000003
        /*0134*/ 	.word	0x00000000
        /*0138*/ 	.short	0x010a
        /*013a*/ 	.byte	0x3f
	.zero		1


	//   ....[11]....
        /*013c*/ 	.word	0x00001740
        /*0140*/ 	.word	0x00000003
        /*0144*/ 	.word	0x00000000
        /*0148*/ 	.short	0x010a
        /*014a*/ 	.byte	0x3f
	.zero		1


	//   ....[12]....
        /*014c*/ 	.word	0x00003b00
        /*0150*/ 	.word	0x00000003
        /*0154*/ 	.word	0x00000000
        /*0158*/ 	.short	0x010a
        /*015a*/ 	.byte	0x3f
	.zero		1


	//   ....[13]....
        /*015c*/ 	.word	0x00003b40
        /*0160*/ 	.word	0x00000003
        /*0164*/ 	.word	0x00000000
        /*0168*/ 	.short	0x010a
        /*016a*/ 	.byte	0x3f
	.zero		1


	//   ....[14]....
        /*016c*/ 	.word	0x00005db0
        /*0170*/ 	.word	0x00000003
        /*0174*/ 	.word	0x00000000
        /*0178*/ 	.short	0x0101
        /*017a*/ 	.byte	0x3f
	.zero		1


	//   ....[15]....
        /*017c*/ 	.word	0x00005fc0
        /*0180*/ 	.word	0x00000003
        /*0184*/ 	.word	0x00000000
        /*0188*/ 	.short	0x0101
        /*018a*/ 	.byte	0x3f
	.zero		1


	//   ....[16]....
        /*018c*/ 	.word	0x0000fc70
        /*0190*/ 	.word	0x0000000d
        /*0194*/ 	.word	0x00000020
        /*0198*/ 	.short	0x010a
        /*019a*/ 	.byte	0x3f
	.zero		1


	//   ....[17]....
        /*019c*/ 	.word	0x00010060
        /*01a0*/ 	.word	0x00000003
        /*01a4*/ 	.word	0x00000058
        /*01a8*/ 	.short	0x0101
        /*01aa*/ 	.byte	0x3f
	.zero		1


	//   ....[18]....
        /*01ac*/ 	.word	0x00010800
        /*01b0*/ 	.word	0x00000005
        /*01b4*/ 	.word	0x00000000
        /*01b8*/ 	.short	0x010a
        /*01ba*/ 	.byte	0x3f
	.zero		1


	//   ....[19]....
        /*01bc*/ 	.word	0x00010880
        /*01c0*/ 	.word	0x00000007
        /*01c4*/ 	.word	0x00000000
        /*01c8*/ 	.short	0x010a
        /*01ca*/ 	.byte	0x3f
	.zero		1


	//   ....[20]....
        /*01cc*/ 	.word	0x00010910
        /*01d0*/ 	.word	0x00000006
        /*01d4*/ 	.word	0x00000000
        /*01d8*/ 	.short	0x010a
        /*01da*/ 	.byte	0x3f
	.zero		1


	//   ....[21]....
        /*01dc*/ 	.word	0x000109a0
        /*01e0*/ 	.word	0x00000003
        /*01e4*/ 	.word	0x00000000
        /*01e8*/ 	.short	0x010a
        /*01ea*/ 	.byte	0x3f
	.zero		1


	//   ....[22]....
        /*01ec*/ 	.word	0x00010a00
        /*01f0*/ 	.word	0x00000003
        /*01f4*/ 	.word	0x00000000
        /*01f8*/ 	.short	0x010a
        /*01fa*/ 	.byte	0x3f
	.zero		1


	//   ....[23]....
        /*01fc*/ 	.word	0x00010a50
        /*0200*/ 	.word	0x00000003
        /*0204*/ 	.word	0x00000000
        /*0208*/ 	.short	0x010a
        /*020a*/ 	.byte	0x3f
	.zero		1


	//   ....[24]....
        /*020c*/ 	.word	0x00010b20
        /*0210*/ 	.word	0x0000000d
        /*0214*/ 	.word	0x00000020
        /*0218*/ 	.short	0x010a
        /*021a*/ 	.byte	0x3f
	.zero		1


	//   ....[25]....
        /*021c*/ 	.word	0x00010bf0
        /*0220*/ 	.word	0x00000005
        /*0224*/ 	.word	0x00000000
        /*0228*/ 	.short	0x010a
        /*022a*/ 	.byte	0x3f
	.zero		1


	//   ....[26]....
        /*022c*/ 	.word	0x00010c40
        /*0230*/ 	.word	0x00000007
        /*0234*/ 	.word	0x00000000
        /*0238*/ 	.short	0x010a
        /*023a*/ 	.byte	0x3f
	.zero		1


	//   ....[27]....
        /*023c*/ 	.word	0x00010c90
        /*0240*/ 	.word	0x00000006
        /*0244*/ 	.word	0x00000000
        /*0248*/ 	.short	0x010a
        /*024a*/ 	.byte	0x3f
	.zero		1


	//----- nvinfo : EIATTR_NUM_MBARRIERS
	.align		4
.L_35:
        /*024c*/ 	.byte	0x03, 0x38
        /*024e*/ 	.short	0x000a


	//----- nvinfo : EIATTR_EXIT_INSTR_OFFSETS
	.align		4
        /*0250*/ 	.byte	0x04, 0x1c
        /*0252*/ 	.short	(.L_37 - .L_36)


	//   ....[0]....
.L_36:
        /*0254*/ 	.word	0x00000a70


	//   ....[1]....
        /*0258*/ 	.word	0x00001360


	//   ....[2]....
        /*025c*/ 	.word	0x0000f2c0


	//   ....[3]....
        /*0260*/ 	.word	0x0000f8e0


	//   ....[4]....
        /*0264*/ 	.word	0x000109f0


	//----- nvinfo : EIATTR_MAX_THREADS
	.align		4
.L_37:
        /*0268*/ 	.byte	0x04, 0x05
        /*026a*/ 	.short	(.L_39 - .L_38)
.L_38:
        /*026c*/ 	.word	0x00000180
        /*0270*/ 	.word	0x00000001
        /*0274*/ 	.word	0x00000001


	//----- nvinfo : EIATTR_CRS_STACK_SIZE
	.align		4
.L_39:
        /*0278*/ 	.byte	0x04, 0x1e
        /*027a*/ 	.short	(.L_41 - .L_40)
.L_40:
        /*027c*/ 	.word	0x00000000


	//----- nvinfo : EIATTR_CBANK_PARAM_SIZE
	.align		4
.L_41:
        /*0280*/ 	.byte	0x03, 0x19
        /*0282*/ 	.short	0x0470


	//----- nvinfo : EIATTR_PARAM_CBANK
	.align		4
        /*0284*/ 	.byte	0x04, 0x0a
        /*0286*/ 	.short	(.L_43 - .L_42)
	.align		4
.L_42:
        /*0288*/ 	.word	index@(.nv.constant0._ZN7cutlass13device_kernelINS_4gemm6kernel13GemmUniversalIN4cute5tupleIJiiiiEEENS1_10collective13CollectiveMmaINS1_34MainloopSm90TmaGmmaWarpSpecializedILi4ENS5_IJNS4_1CILi2EEENSA_ILi1EEESC_EEENS1_35KernelTmaWarpSpecializedCooperativeEEENS5_IJNSA_ILi256EEENSA_ILi176EEENSA_ILi128EEEEEEaNS5_IJlSC_lEEEaSK_NS4_8TiledMMAINS4_8MMA_AtomIJNS4_4SM904GMMA26MMA_64x16x32_S32S8S8_SS_TNEEEENS4_6LayoutISD_NS5_IJSC_NSA_ILi0EEESS_EEEEENS5_IJNS4_10UnderscoreESV_SV_EEEEENS4_13SM90_TMA_LOADENS4_14ComposedLayoutINS4_7SwizzleILi3ELi4ELi3EEENS4_18smem_ptr_flag_bitsILi8EEENSR_INS5_IJNSA_ILi8EEESI_EEENS5_IJSI_SC_EEEEEEEvNS4_8identityENS4_23SM90_TMA_LOAD_MULTICASTES18_vS19_EENS_8epilogue10collective6detail29Sm90TmaWarpSpecializedAdapterINS1D_15DefaultEpilogueIaSK_SK_NS1C_6thread17LinearCombinationIaLi1EiiLNS1H_9ScaleType4KindE0ELNS_15FloatRoundStyleE2EaEENS1_15EpilogueDefaultEEEEEvvEEEEvNT_6ParamsE)
        /*028c*/ 	.short	0x0210
        /*028e*/ 	.short	0x0470


	//----- nvinfo : EIATTR_SW_WAR
	.align		4
.L_43:
        /*0290*/ 	.byte	0x04, 0x36
        /*0292*/ 	.short	(.L_45 - .L_44)
.L_44:
        /*0294*/ 	.word	0x00000008
.L_45:


//--------------------- .nv.callgraph             --------------------------
	.section	.nv.callgraph,"",@"SHT_CUDA_CALLGRAPH"
	.align	4
	.sectionentsize	8
	.align		4
        /*0000*/ 	.word	0x00000000
	.align		4
        /*0004*/ 	.word	0xffffffff
	.align		4
        /*0008*/ 	.word	index@(_ZN7cutlass13device_kernelINS_4gemm6kernel13GemmUniversalIN4cute5tupleIJiiiiEEENS1_10collective13CollectiveMmaINS1_34MainloopSm90TmaGmmaWarpSpecializedILi4ENS5_IJNS4_1CILi2EEENSA_ILi1EEESC_EEENS1_35KernelTmaWarpSpecializedCooperativeEEENS5_IJNSA_ILi256EEENSA_ILi176EEENSA_ILi128EEEEEEaNS5_IJlSC_lEEEaSK_NS4_8TiledMMAINS4_8MMA_AtomIJNS4_4SM904GMMA26MMA_64x16x32_S32S8S8_SS_TNEEEENS4_6LayoutISD_NS5_IJSC_NSA_ILi0EEESS_EEEEENS5_IJNS4_10UnderscoreESV_SV_EEEEENS4_13SM90_TMA_LOADENS4_14ComposedLayoutINS4_7SwizzleILi3ELi4ELi3EEENS4_18smem_ptr_flag_bitsILi8EEENSR_INS5_IJNSA_ILi8EEESI_EEENS5_IJSI_SC_EEEEEEEvNS4_8identityENS4_23SM90_TMA_LOAD_MULTICASTES18_vS19_EENS_8epilogue10collective6detail29Sm90TmaWarpSpecializedAdapterINS1D_15DefaultEpilogueIaSK_SK_NS1C_6thread17LinearCombinationIaLi1EiiLNS1H_9ScaleType4KindE0ELNS_15FloatRoundStyleE2EaEENS1_15EpilogueDefaultEEEEEvvEEEEvNT_6ParamsE)
	.align		4
        /*000c*/ 	.word	index@(__assertfail)
	.align		4
        /*0010*/ 	.word	0x00000000
	.align		4
        /*0014*/ 	.word	0xfffffffe
	.align		4
        /*0018*/ 	.word	0x00000000
	.align		4
        /*001c*/ 	.word	0xfffffffd
	.align		4
        /*0020*/ 	.word	0x00000000
	.align		4
        /*0024*/ 	.word	0xfffffffc


//--------------------- .nv.constant4             --------------------------
	.section	.nv.constant4,"a",@progbits
	.align	8
	.align		8
.nv.constant4:
        /*0000*/ 	.dword	__assertfail
	.align		8
        /*0008*/ 	.dword	__unnamed_1
	.align		8
        /*0010*/ 	.dword	_ZN39_INTERNAL_5b57f200_4_k_cu_86025fd7_95034cuda3std3__45__cpo5beginE
	.align		8
        /*0018*/ 	.dword	_ZN39_INTERNAL_5b57f200_4_k_cu_86025fd7_95034cuda3std3__45__cpo3endE
	.align		8
        /*0020*/ 	.dword	_ZN39_INTERNAL_5b57f200_4_k_cu_86025fd7_95034cuda3std3__45__cpo6cbeginE
	.align		8
        /*0028*/ 	.dword	_ZN39_INTERNAL_5b57f200_4_k_cu_86025fd7_95034cuda3std3__45__cpo4cendE
	.align		8
        /*0030*/ 	.dword	_ZN39_INTERNAL_5b57f200_4_k_cu_86025fd7_95034cuda3std3__441_GLOBAL__N__5b57f200_4_k_cu_86025fd7_95036ignoreE
	.align		8
        /*0038*/ 	.dword	_ZN39_INTERNAL_5b57f200_4_k_cu_86025fd7_95034cuda3std3__419piecewise_constructE
	.align		8
        /*0040*/ 	.dword	_ZN39_INTERNAL_5b57f200_4_k_cu_86025fd7_95034cuda3std3__48in_placeE
	.align		8
        /*0048*/ 	.dword	_ZN39_INTERNAL_5b57f200_4_k_cu_86025fd7_95034cuda3std6ranges3__45__cpo4swapE
	.align		8
        /*0050*/ 	.dword	_ZN39_INTERNAL_5b57f200_4_k_cu_86025fd7_95034cuda3std6ranges3__45__cpo9iter_moveE
	.align		8
        /*0058*/ 	.dword	_ZN39_INTERNAL_5b57f200_4_k_cu_86025fd7_95034cute7productE
	.align		8
        /*0060*/ 	.dword	_ZN39_INTERNAL_5b57f200_4_k_cu_86025fd7_95034cute1_E
	.align		8
        /*0068*/ 	.dword	$str$22
	.align		8
        /*0070*/ 	.dword	$str$23


//--------------------- .text._ZN7cutlass13device_kernelINS_4gemm6kernel13GemmUniversalIN4cute5tupleIJiiiiEEENS1_10collective13CollectiveMmaINS1_34MainloopSm90TmaGmmaWarpSpecializedILi4ENS5_IJNS4_1CILi2EEENSA_ILi1EEESC_EEENS1_35KernelTmaWarpSpecializedCooperativeEEENS5_IJNSA_ILi256EEENSA_ILi176EEENSA_ILi128EEEEEEaNS5_IJlSC_lEEEaSK_NS4_8TiledMMAINS4_8MMA_AtomIJNS4_4SM904GMMA26MMA_64x16x32_S32S8S8_SS_TNEEEENS4_6LayoutISD_NS5_IJSC_NSA_ILi0EEESS_EEEEENS5_IJNS4_10UnderscoreESV_SV_EEEEENS4_13SM90_TMA_LOADENS4_14ComposedLayoutINS4_7SwizzleILi3ELi4ELi3EEENS4_18smem_ptr_flag_bitsILi8EEENSR_INS5_IJNSA_ILi8EEESI_EEENS5_IJSI_SC_EEEEEEEvNS4_8identityENS4_23SM90_TMA_LOAD_MULTICASTES18_vS19_EENS_8epilogue10collective6detail29Sm90TmaWarpSpecializedAdapterINS1D_15DefaultEpilogueIaSK_SK_NS1C_6thread17LinearCombinationIaLi1EiiLNS1H_9ScaleType4KindE0ELNS_15FloatRoundStyleE2EaEENS1_15EpilogueDefaultEEEEEvvEEEEvNT_6ParamsE --------------------------
	.section	.text._ZN7cutlass13device_kernelINS_4gemm6kernel13GemmUniversalIN4cute5tupleIJiiiiEEENS1_10collective13CollectiveMmaINS1_34MainloopSm90TmaGmmaWarpSpecializedILi4ENS5_IJNS4_1CILi2EEENSA_ILi1EEESC_EEENS1_35KernelTmaWarpSpecializedCooperativeEEENS5_IJNSA_ILi256EEENSA_ILi176EEENSA_ILi128EEEEEEaNS5_IJlSC_lEEEaSK_NS4_8TiledMMAINS4_8MMA_AtomIJNS4_4SM904GMMA26MMA_64x16x32_S32S8S8_SS_TNEEEENS4_6LayoutISD_NS5_IJSC_NSA_ILi0EEESS_EEEEENS5_IJNS4_10UnderscoreESV_SV_EEEEENS4_13SM90_TMA_LOADENS4_14ComposedLayoutINS4_7SwizzleILi3ELi4ELi3EEENS4_18smem_ptr_flag_bitsILi8EEENSR_INS5_IJNSA_ILi8EEESI_EEENS5_IJSI_SC_EEEEEEEvNS4_8identityENS4_23SM90_TMA_LOAD_MULTICASTES18_vS19_EENS_8epilogue10collective6detail29Sm90TmaWarpSpecializedAdapterINS1D_15DefaultEpilogueIaSK_SK_NS1C_6thread17LinearCombinationIaLi1EiiLNS1H_9ScaleType4KindE0ELNS_15FloatRoundStyleE2EaEENS1_15EpilogueDefaultEEEEEvvEEEEvNT_6ParamsE,"ax",@progbits
	.align	128
.text._ZN7cutlass13device_kernelINS_4gemm6kernel13GemmUniversalIN4cute5tupleIJiiiiEEENS1_10collective13CollectiveMmaINS1_34MainloopSm90TmaGmmaWarpSpecializedILi4ENS5_IJNS4_1CILi2EEENSA_ILi1EEESC_EEENS1_35KernelTmaWarpSpecializedCooperativeEEENS5_IJNSA_ILi256EEENSA_ILi176EEENSA_ILi128EEEEEEaNS5_IJlSC_lEEEaSK_NS4_8TiledMMAINS4_8MMA_AtomIJNS4_4SM904GMMA26MMA_64x16x32_S32S8S8_SS_TNEEEENS4_6LayoutISD_NS5_IJSC_NSA_ILi0EEESS_EEEEENS5_IJNS4_10UnderscoreESV_SV_EEEEENS4_13SM90_TMA_LOADENS4_14ComposedLayoutINS4_7SwizzleILi3ELi4ELi3EEENS4_18smem_ptr_flag_bitsILi8EEENSR_INS5_IJNSA_ILi8EEESI_EEENS5_IJSI_SC_EEEEEEEvNS4_8identityENS4_23SM90_TMA_LOAD_MULTICASTES18_vS19_EENS_8epilogue10collective6detail29Sm90TmaWarpSpecializedAdapterINS1D_15DefaultEpilogueIaSK_SK_NS1C_6thread17LinearCombinationIaLi1EiiLNS1H_9ScaleType4KindE0ELNS_15FloatRoundStyleE2EaEENS1_15EpilogueDefaultEEEEEvvEEEEvNT_6ParamsE:
        .type           _ZN7cutlass13device_kernelINS_4gemm6kernel13GemmUniversalIN4cute5tupleIJiiiiEEENS1_10collective13CollectiveMmaINS1_34MainloopSm90TmaGmmaWarpSpecializedILi4ENS5_IJNS4_1CILi2EEENSA_ILi1EEESC_EEENS1_35KernelTmaWarpSpecializedCooperativeEEENS5_IJNSA_ILi256EEENSA_ILi176EEENSA_ILi128EEEEEEaNS5_IJlSC_lEEEaSK_NS4_8TiledMMAINS4_8MMA_AtomIJNS4_4SM904GMMA26MMA_64x16x32_S32S8S8_SS_TNEEEENS4_6LayoutISD_NS5_IJSC_NSA_ILi0EEESS_EEEEENS5_IJNS4_10UnderscoreESV_SV_EEEEENS4_13SM90_TMA_LOADENS4_14ComposedLayoutINS4_7SwizzleILi3ELi4ELi3EEENS4_18smem_ptr_flag_bitsILi8EEENSR_INS5_IJNSA_ILi8EEESI_EEENS5_IJSI_SC_EEEEEEEvNS4_8identityENS4_23SM90_TMA_LOAD_MULTICASTES18_vS19_EENS_8epilogue10collective6detail29Sm90TmaWarpSpecializedAdapterINS1D_15DefaultEpilogueIaSK_SK_NS1C_6thread17LinearCombinationIaLi1EiiLNS1H_9ScaleType4KindE0ELNS_15FloatRoundStyleE2EaEENS1_15EpilogueDefaultEEEEEvvEEEEvNT_6ParamsE,@function
        .size           _ZN7cutlass13device_kernelINS_4gemm6kernel13GemmUniversalIN4cute5tupleIJiiiiEEENS1_10collective13CollectiveMmaINS1_34MainloopSm90TmaGmmaWarpSpecializedILi4ENS5_IJNS4_1CILi2EEENSA_ILi1EEESC_EEENS1_35KernelTmaWarpSpecializedCooperativeEEENS5_IJNSA_ILi256EEENSA_ILi176EEENSA_ILi128EEEEEEaNS5_IJlSC_lEEEaSK_NS4_8TiledMMAINS4_8MMA_AtomIJNS4_4SM904GMMA26MMA_64x16x32_S32S8S8_SS_TNEEEENS4_6LayoutISD_NS5_IJSC_NSA_ILi0EEESS_EEEEENS5_IJNS4_10UnderscoreESV_SV_EEEEENS4_13SM90_TMA_LOADENS4_14ComposedLayoutINS4_7SwizzleILi3ELi4ELi3EEENS4_18smem_ptr_flag_bitsILi8EEENSR_INS5_IJNSA_ILi8EEESI_EEENS5_IJSI_SC_EEEEEEEvNS4_8identityENS4_23SM90_TMA_LOAD_MULTICASTES18_vS19_EENS_8epilogue10collective6detail29Sm90TmaWarpSpecializedAdapterINS1D_15DefaultEpilogueIaSK_SK_NS1C_6thread17LinearCombinationIaLi1EiiLNS1H_9ScaleType4KindE0ELNS_15FloatRoundStyleE2EaEENS1_15EpilogueDefaultEEEEEvvEEEEvNT_6ParamsE,(.L_x_425 - _ZN7cutlass13device_kernelINS_4gemm6kernel13GemmUniversalIN4cute5tupleIJiiiiEEENS1_10collective13CollectiveMmaINS1_34MainloopSm90TmaGmmaWarpSpecializedILi4ENS5_IJNS4_1CILi2EEENSA_ILi1EEESC_EEENS1_35KernelTmaWarpSpecializedCooperativeEEENS5_IJNSA_ILi256EEENSA_ILi176EEENSA_ILi128EEEEEEaNS5_IJlSC_lEEEaSK_NS4_8TiledMMAINS4_8MMA_AtomIJNS4_4SM904GMMA26MMA_64x16x32_S32S8S8_SS_TNEEEENS4_6LayoutISD_NS5_IJSC_NSA_ILi0EEESS_EEEEENS5_IJNS4_10UnderscoreESV_SV_EEEEENS4_13SM90_TMA_LOADENS4_14ComposedLayoutINS4_7SwizzleILi3ELi4ELi3EEENS4_18smem_ptr_flag_bitsILi8EEENSR_INS5_IJNSA_ILi8EEESI_EEENS5_IJSI_SC_EEEEEEEvNS4_8identityENS4_23SM90_TMA_LOAD_MULTICASTES18_vS19_EENS_8epilogue10collective6detail29Sm90TmaWarpSpecializedAdapterINS1D_15DefaultEpilogueIaSK_SK_NS1C_6thread17LinearCombinationIaLi1EiiLNS1H_9ScaleType4KindE0ELNS_15FloatRoundStyleE2EaEENS1_15EpilogueDefaultEEEEEvvEEEEvNT_6ParamsE)
        .other          _ZN7cutlass13device_kernelINS_4gemm6kernel13GemmUniversalIN4cute5tupleIJiiiiEEENS1_10collective13CollectiveMmaINS1_34MainloopSm90TmaGmmaWarpSpecializedILi4ENS5_IJNS4_1CILi2EEENSA_ILi1EEESC_EEENS1_35KernelTmaWarpSpecializedCooperativeEEENS5_IJNSA_ILi256EEENSA_ILi176EEENSA_ILi128EEEEEEaNS5_IJlSC_lEEEaSK_NS4_8TiledMMAINS4_8MMA_AtomIJNS4_4SM904GMMA26MMA_64x16x32_S32S8S8_SS_TNEEEENS4_6LayoutISD_NS5_IJSC_NSA_ILi0EEESS_EEEEENS5_IJNS4_10UnderscoreESV_SV_EEEEENS4_13SM90_TMA_LOADENS4_14ComposedLayoutINS4_7SwizzleILi3ELi4ELi3EEENS4_18smem_ptr_flag_bitsILi8EEENSR_INS5_IJNSA_ILi8EEESI_EEENS5_IJSI_SC_EEEEEEEvNS4_8identityENS4_23SM90_TMA_LOAD_MULTICASTES18_vS19_EENS_8epilogue10collective6detail29Sm90TmaWarpSpecializedAdapterINS1D_15DefaultEpilogueIaSK_SK_NS1C_6thread17LinearCombinationIaLi1EiiLNS1H_9ScaleType4KindE0ELNS_15FloatRoundStyleE2EaEENS1_15EpilogueDefaultEEEEEvvEEEEvNT_6ParamsE,@"STO_CUDA_ENTRY STV_DEFAULT"
_ZN7cutlass13device_kernelINS_4gemm6kernel13GemmUniversalIN4cute5tupleIJiiiiEEENS1_10collective13CollectiveMmaINS1_34MainloopSm90TmaGmmaWarpSpecializedILi4ENS5_IJNS4_1CILi2EEENSA_ILi1EEESC_EEENS1_35KernelTmaWarpSpecializedCooperativeEEENS5_IJNSA_ILi256EEENSA_ILi176EEENSA_ILi128EEEEEEaNS5_IJlSC_lEEEaSK_NS4_8TiledMMAINS4_8MMA_AtomIJNS4_4SM904GMMA26MMA_64x16x32_S32S8S8_SS_TNEEEENS4_6LayoutISD_NS5_IJSC_NSA_ILi0EEESS_EEEEENS5_IJNS4_10UnderscoreESV_SV_EEEEENS4_13SM90_TMA_LOADENS4_14ComposedLayoutINS4_7SwizzleILi3ELi4ELi3EEENS4_18smem_ptr_flag_bitsILi8EEENSR_INS5_IJNSA_ILi8EEESI_EEENS5_IJSI_SC_EEEEEEEvNS4_8identityENS4_23SM90_TMA_LOAD_MULTICASTES18_vS19_EENS_8epilogue10collective6detail29Sm90TmaWarpSpecializedAdapterINS1D_15DefaultEpilogueIaSK_SK_NS1C_6thread17LinearCombinationIaLi1EiiLNS1H_9ScaleType4KindE0ELNS_15FloatRoundStyleE2EaEENS1_15EpilogueDefaultEEEEEvvEEEEvNT_6ParamsE:
[----:B------:R-:W0:Y:S01]  /*0000*/  LDC R1, c[0x0][0x28] ;  /* 0x00000a00ff017b82 */ /* 0x000e220000000800 */
[----:B------:R-:W1:Y:S01]  /*0010*/  S2R R4, SR_TID.X ;  /* 0x0000000000047919 */ /* 0x000e620000002100 */
[----:B------:R-:W-:Y:S01]  /*0020*/  ELECT P0, URZ, PT ;  /* 0x00000000003f782f */ /* 0x000fe20003800000 */
[----:B------:R-:W-:Y:S01]  /*0030*/  BSSY B0, `(.L_x_0) ;  /* 0x0000015000007945 */ /* 0x000fe20003800000 */
[--C-:B-1----:R-:W-:Y:S02]  /*0040*/  SHF.R.U32.HI R0, RZ, 0x5, R4.reuse ;  /* 0x00000005ff007819 */ /* 0x102fe40000011604 */
[----:B------:R-:W-:-:S03]  /*0050*/  SHF.R.U32.HI R2, RZ, 0x7, R4 ;  /* 0x00000007ff027819 */ /* 0x000fc60000011604 */
[----:B------:R-:W1:Y:S04]  /*0060*/  SHFL.IDX PT, R3, R0, RZ, 0x1f ;  /* 0x00001fff00037589 */ /* 0x000e6800000e0000 */
[----:B------:R-:W2:Y:S01]  /*0070*/  SHFL.IDX PT, R2, R2, RZ, 0x1f ;  /* 0x00001fff02027589 */ /* 0x000ea200000e0000 */
[----:B-1----:R-:W-:Y:S02]  /*0080*/  R2UR UR9, R3 ;  /* 0x00000000030972ca */ /* 0x002fe400000e0000 */
[----:B--2---:R-:W-:-:S11]  /*0090*/  R2UR UR5, R2 ;  /* 0x00000000020572ca */ /* 0x004fd600000e0000 */
[----:B------:R-:W-:Y:S02]  /*00a0*/  USHF.R.S32.HI UR4, URZ, 0x1f, UR9 ;  /* 0x0000001f3f047899 */ /* 0x000fe40008011409 */
[----:B------:R-:W-:Y:S02]  /*00b0*/  ISETP.NE.OR P0, PT, RZ, UR9, !P0 ;  /* 0x00000009ff007c0c */ /* 0x000fe4000c705670 */
[----:B------:R-:W-:-:S04]  /*00c0*/  ULEA.HI UR4, UR4, UR9, URZ, 0x2 ;  /* 0x0000000904047291 */ /* 0x000fc8000f8f103f */
[----:B------:R-:W-:-:S04]  /*00d0*/  ULOP3.LUT UR4, UR4, 0xfffffffc, URZ, 0xc0, !UPT ;  /* 0xfffffffc04047892 */ /* 0x000fc8000f8ec03f */
[----:B------:R-:W-:-:S03]  /*00e0*/  UIADD3 UR9, UR9, -UR4, URZ ;  /* 0x8000000409097290 */ /* 0x000fc6000fffe03f */
[----:B0-----:R-:W-:Y:S09]  /*00f0*/  @P0 BRA `(.L_x_1) ;  /* 0x0000000000200947 */ /* 0x001ff20003800000 */
[----:B------:R-:W-:Y:S02]  /*0100*/  ULDC.64 UR6, c[0x0][0x198] ;  /* 0x0000660000067ab9 */ /* 0x000fe40000000a00 */
[----:B------:R-:W-:Y:S02]  /*0110*/  UIADD3 UR10, UP0, UR6, 0xf0, URZ ;  /* 0x000000f0060a7890 */ /* 0x000fe4000ff1e03f */
[----:B------:R-:W-:Y:S02]  /*0120*/  UIADD3 UR6, UP1, UR6, 0x1f0, URZ ;  /* 0x000001f006067890 */ /* 0x000fe4000ff3e03f */
[----:B------:R-:W-:Y:S02]  /*0130*/  UIADD3.X UR11, URZ, UR7, URZ, UP0, !UPT ;  /* 0x000000073f0b7290 */ /* 0x000fe400087fe43f */
[----:B------:R-:W-:-:S07]  /*0140*/  UIADD3.X UR7, URZ, UR7, URZ, UP1, !UPT ;  /* 0x000000073f077290 */ /* 0x000fce0008ffe43f */
[----:B------:R0:W-:Y:S02]  /*0150*/  UTMACCTL.PF [UR10] ;  /* 0x000000000a0079b9 */ /* 0x0001e40008040000 */
[----:B------:R0:W-:Y:S02]  /*0160*/  UTMACCTL.PF [UR6] ;  /* 0x00000000060079b9 */ /* 0x0001e40008040000 */
[----:B0-----:R-:W-:Y:S01]  /*0170*/  NOP ;  /* 0x0000000000007918 */ /* 0x001fe20000000000 */
.L_x_1:
[----:B------:R-:W-:Y:S05]  /*0180*/  BSYNC B0 ;  /* 0x0000000000007941 */ /* 0x000fea0003800000 */
.L_x_0:
[----:B------:R-:W0:Y:S01]  /*0190*/  SHFL.IDX PT, R2, R0, RZ, 0x1f ;  /* 0x00001fff00027589 */ /* 0x000e2200000e0000 */
[----:B------:R-:W-:Y:S01]  /*01a0*/  UISETP.NE.AND UP0, UPT, UR9, 0x3, UPT ;  /* 0x000000030900788c */ /* 0x000fe2000bf05270 */
[----:B------:R-:W-:Y:S01]  /*01b0*/  ISETP.NE.AND P1, PT, RZ, UR5, PT ;  /* 0x00000005ff007c0c */ /* 0x000fe2000bf25270 */
[----:B------:R-:W-:Y:S02]  /*01c0*/  UIADD3 UR16, UR5, -0x1, URZ ;  /* 0xffffffff05107890 */ /* 0x000fe4000fffe03f */
[----:B------:R-:W-:Y:S02]  /*01d0*/  UISETP.EQ.OR UP0, UPT, UR9, URZ, !UP0 ;  /* 0x0000003f0900728c */ /* 0x000fe4000c702670 */
[----:B------:R-:W-:Y:S02]  /*01e0*/  UISETP.GE.U32.AND UP1, UPT, UR16, 0x2, UPT ;  /* 0x000000021000788c */ /* 0x000fe4000bf26070 */
[----:B------:R-:W-:-:S04]  /*01f0*/  UISETP.EQ.AND UP0, UPT, UR5, URZ, UP0 ;  /* 0x0000003f0500728c */ /* 0x000fc80008702270 */
[----:B------:R-:W-:-:S04]  /*0200*/  USEL UR57, URZ, 0x1, !UP0 ;  /* 0x000000013f397887 */ /* 0x000fc8000c000000 */
[----:B------:R-:W-:Y:S01]  /*0210*/  USEL UR57, UR57, 0x2, UP1 ;  /* 0x0000000239397887 */ /* 0x000fe20008800000 */
[----:B0-----:R-:W-:-:S13]  /*0220*/  ISETP.NE.AND P0, PT, R2, RZ, PT ;  /* 0x000000ff0200720c */ /* 0x001fda0003f05270 */
[----:B------:R-:W-:Y:S05]  /*0230*/  @P0 BRA `(.L_x_2) ;  /* 0x0000000000580947 */ /* 0x000fea0003800000 */
[----:B------:R-:W0:Y:S01]  /*0240*/  S2UR UR8, SR_CgaCtaId ;  /* 0x00000000000879c3 */ /* 0x000e220000008800 */
[----:B------:R-:W-:Y:S01]  /*0250*/  UMOV UR4, 0x400 ;  /* 0x0000040000047882 */ /* 0x000fe20000000000 */
[----:B------:R-:W-:Y:S01]  /*0260*/  UMOV UR5, 0x1 ;  /* 0x0000000100057882 */ /* 0x000fe20000000000 */
[----:B------:R-:W-:Y:S01]  /*0270*/  UMOV UR6, 0x4 ;  /* 0x0000000400067882 */ /* 0x000fe20000000000 */
[----:B------:R-:W-:Y:S01]  /*0280*/  ELECT P0, URZ, PT ;  /* 0x00000000003f782f */ /* 0x000fe20003800000 */
[----:B------:R-:W-:-:S04]  /*0290*/  UIADD3 UR6, -UR6, 0x100000, URZ ;  /* 0x0010000006067890 */ /* 0x000fc8000fffe13f */
[----:B------:R-:W-:Y:S02]  /*02a0*/  USHF.L.U32 UR7, UR6, 0xb, URZ ;  /* 0x0000000b06077899 */ /* 0x000fe4000800063f */
[----:B------:R-:W-:Y:S02]  /*02b0*/  USHF.L.U32 UR6, UR6, 0x1, URZ ;  /* 0x0000000106067899 */ /* 0x000fe4000800063f */
[----:B0-----:R-:W-:Y:S02]  /*02c0*/  ULEA UR8, UR8, UR4, 0x18 ;  /* 0x0000000408087291 */ /* 0x001fe4000f8ec03f */
[----:B------:R-:W-:-:S04]  /*02d0*/  UIADD3 UR4, -UR5, 0x100000, URZ ;  /* 0x0010000005047890 */ /* 0x000fc8000fffe13f */
[----:B------:R-:W-:Y:S02]  /*02e0*/  USHF.L.U32 UR5, UR4, 0xb, URZ ;  /* 0x0000000b04057899 */ /* 0x000fe4000800063f */
[----:B------:R-:W-:Y:S01]  /*02f0*/  USHF.L.U32 UR4, UR4, 0x1, URZ ;  /* 0x0000000104047899 */ /* 0x000fe2000800063f */
[----:B------:R-:W0:Y:S11]  /*0300*/  FENCE.VIEW.ASYNC.S ;  /* 0x00000000000073c6 */ /* 0x000e360000000000 */
[----:B0-----:R0:W1:Y:S01]  /*0310*/  SYNCS.EXCH.64 URZ, [UR8], UR4 ;  /* 0x00000004083f75b2 */ /* 0x0010620008000100 */
[----:B------:R0:W2:Y:S01]  /*0320*/  SYNCS.EXCH.64 URZ, [UR8+0x20], UR6 ;  /* 0x00002006083f75b2 */ /* 0x0000a20008000100 */
[----:B------:R0:W3:Y:S01]  /*0330*/  SYNCS.EXCH.64 URZ, [UR8+0x8], UR4 ;  /* 0x00000804083f75b2 */ /* 0x0000e20008000100 */
[----:B------:R0:W4:Y:S01]  /*0340*/  SYNCS.EXCH.64 URZ, [UR8+0x28], UR6 ;  /* 0x00002806083f75b2 */ /* 0x0001220008000100 */
[----:B------:R0:W0:Y:S01]  /*0350*/  SYNCS.EXCH.64 URZ, [UR8+0x10], UR4 ;  /* 0x00001004083f75b2 */ /* 0x0000220008000100 */
[----:B------:R0:W0:Y:S01]  /*0360*/  SYNCS.EXCH.64 URZ, [UR8+0x30], UR6 ;  /* 0x00003006083f75b2 */ /* 0x0000220008000100 */
[----:B------:R0:W0:Y:S01]  /*0370*/  SYNCS.EXCH.64 URZ, [UR8+0x18], UR4 ;  /* 0x00001804083f75b2 */ /* 0x0000220008000100 */
[----:B------:R0:W0:Y:S01]  /*0380*/  SYNCS.EXCH.64 URZ, [UR8+0x38], UR6 ;  /* 0x00003806083f75b2 */ /* 0x0000220008000100 */
[----:B------:R-:W-:Y:S01]  /*0390*/  NOP ;  /* 0x0000000000007918 */ /* 0x000fe20000000000 */
.L_x_2:
[----:B------:R-:W5:Y:S01]  /*03a0*/  S2UR UR13, SR_CTAID.X ;  /* 0x00000000000d79c3 */ /* 0x000f620000002500 */
[----:B------:R-:W-:Y:S01]  /*03b0*/  SHF.R.S32.HI R3, RZ, 0x1f, R4 ;  /* 0x0000001fff037819 */ /* 0x000fe20000011404 */
[----:B------:R5:W1:Y:S01]  /*03c0*/  SHFL.IDX PT, R6, R0, RZ, 0x1f ;  /* 0x00001fff00067589 */ /* 0x000a6200000e0000 */
[----:B0-----:R-:W-:Y:S01]  /*03d0*/  ULDC UR4, c[0x0][0x150] ;  /* 0x0000540000047ab9 */ /* 0x001fe20000000800 */
[----:B------:R-:W-:Y:S02]  /*03e0*/  ELECT P0, URZ, PT ;  /* 0x00000000003f782f */ /* 0x000fe40003800000 */
[----:B------:R-:W-:Y:S01]  /*03f0*/  LEA.HI R3, R3, R4, RZ, 0x7 ;  /* 0x0000000403037211 */ /* 0x000fe200078f38ff */
[----:B------:R-:W-:Y:S01]  /*0400*/  ULDC UR5, c[0x0][0x154] ;  /* 0x0000550000057ab9 */ /* 0x000fe20000000800 */
[----:B------:R-:W-:Y:S01]  /*0410*/  SHF.R.S32.HI R7, RZ, 0x1f, R2 ;  /* 0x0000001fff077819 */ /* 0x000fe20000011402 */
[----:B------:R-:W0:Y:S01]  /*0420*/  S2UR UR10, SR_CTAID.Y ;  /* 0x00000000000a79c3 */ /* 0x000e220000002600 */
[----:B------:R-:W-:Y:S01]  /*0430*/  LOP3.LUT R3, R3, 0xffffff80, RZ, 0xc0, !PT ;  /* 0xffffff8003037812 */ /* 0x000fe200078ec0ff */
[----:B------:R-:W-:Y:S01]  /*0440*/  ULDC UR8, c[0x0][0x144] ;  /* 0x0000510000087ab9 */ /* 0x000fe20000000800 */
[----:B------:R-:W-:Y:S01]  /*0450*/  LEA.HI R7, R7, R2, RZ, 0x2 ;  /* 0x0000000207077211 */ /* 0x000fe200078f10ff */
[----:B------:R-:W-:Y:S01]  /*0460*/  NOP ;  /* 0x0000000000007918 */ /* 0x000fe20000000000 */
[----:B------:R-:W-:Y:S01]  /*0470*/  NOP ;  /* 0x0000000000007918 */ /* 0x000fe20000000000 */
[----:B------:R-:W-:Y:S01]  /*0480*/  IMAD.IADD R3, R4, 0x1, -R3 ;  /* 0x0000000104037824 */ /* 0x000fe200078e0a03 */
[----:B------:R-:W-:Y:S01]  /*0490*/  LOP3.LUT R7, R7, 0x3ffffffc, RZ, 0xc0, !PT ;  /* 0x3ffffffc07077812 */ /* 0x000fe200078ec0ff */
[----:B------:R-:W-:-:S03]  /*04a0*/  ULDC UR11, c[0x0][0x148] ;  /* 0x00005200000b7ab9 */ /* 0x000fc60000000800 */
[----:B------:R-:W-:Y:S01]  /*04b0*/  SHF.R.S32.HI R4, RZ, 0x1f, R3 ;  /* 0x0000001fff047819 */ /* 0x000fe20000011403 */
[----:B------:R-:W-:-:S03]  /*04c0*/  IMAD.IADD R2, R2, 0x1, -R7 ;  /* 0x0000000102027824 */ /* 0x000fc600078e0a07 */
[----:B------:R-:W-:Y:S02]  /*04d0*/  LEA.HI R4, R4, R3, RZ, 0x3 ;  /* 0x0000000304047211 */ /* 0x000fe400078f18ff */
[----:B-----5:R-:W-:Y:S02]  /*04e0*/  I2FP.F32.U32 R5, UR13 ;  /* 0x0000000d00057c45 */ /* 0x020fe40008201000 */
[--C-:B------:R-:W-:Y:S02]  /*04f0*/  SHF.R.S32.HI R0, RZ, 0x3, R4.reuse ;  /* 0x00000003ff007819 */ /* 0x100fe40000011404 */
[----:B-1----:R-:W-:Y:S01]  /*0500*/  ISETP.NE.OR P0, PT, R6, RZ, !P0 ;  /* 0x000000ff0600720c */ /* 0x002fe20004705670 */
[----:B------:R-:W-:Y:S01]  /*0510*/  FMUL R8, R5, UR4 ;  /* 0x0000000405087c20 */ /* 0x000fe20008400000 */
[----:B------:R-:W-:-:S04]  /*0520*/  SHF.R.S32.HI R5, RZ, 0x1f, R4 ;  /* 0x0000001fff057819 */ /* 0x000fc80000011404 */
[----:B------:R-:W-:Y:S01]  /*0530*/  LEA.HI R5, R5, R0, RZ, 0x2 ;  /* 0x0000000005057211 */ /* 0x000fe200078f10ff */
[----:B------:R-:W1:Y:S03]  /*0540*/  F2I.U32.TRUNC.NTZ R8, R8 ;  /* 0x0000000800087305 */ /* 0x000e66000020f000 */
[----:B------:R-:W-:-:S03]  /*0550*/  LOP3.LUT R5, R5, 0xfffffffc, RZ, 0xc0, !PT ;  /* 0xfffffffc05057812 */ /* 0x000fc600078ec0ff */
[----:B------:R-:W-:Y:S01]  /*0560*/  VOTEU.ALL UP0, P0 ;  /* 0x00000000003f7886 */ /* 0x000fe20000000000 */
[----:B------:R-:W-:Y:S01]  /*0570*/  VOTEU.ALL UP1, P0 ;  /* 0x00000000003f7886 */ /* 0x000fe20000020000 */
[----:B------:R-:W-:Y:S01]  /*0580*/  IMAD.IADD R5, R0, 0x1, -R5 ;  /* 0x0000000100057824 */ /* 0x000fe200078e0a05 */
[----:B0-----:R-:W-:Y:S02]  /*0590*/  I2FP.F32.U32 R0, UR10 ;  /* 0x0000000a00007c45 */ /* 0x001fe40008201000 */
[----:B------:R-:W0:Y:S01]  /*05a0*/  @!UP0 S2UR UR7, SR_CgaCtaId ;  /* 0x00000000000789c3 */ /* 0x000e220000008800 */
[----:B------:R-:W-:Y:S01]  /*05b0*/  IMAD R2, R2, 0x4, R5 ;  /* 0x0000000402027824 */ /* 0x000fe200078e0205 */
[----:B------:R-:W-:Y:S01]  /*05c0*/  @!UP0 UMOV UR6, 0x400 ;  /* 0x0000040000068882 */ /* 0x000fe20000000000 */
[----:B------:R-:W-:Y:S01]  /*05d0*/  FMUL R4, R0, UR5 ;  /* 0x0000000500047c20 */ /* 0x000fe20008400000 */
[----:B-1----:R-:W-:Y:S02]  /*05e0*/  R2UR UR4, R8 ;  /* 0x00000000080472ca */ /* 0x002fe400000e0000 */
[----:B------:R-:W-:-:S03]  /*05f0*/  LEA.HI R0, R2, R2, RZ, 0x1 ;  /* 0x0000000202007211 */ /* 0x000fc600078f08ff */
[----:B------:R-:W1:Y:S01]  /*0600*/  F2I.U32.TRUNC.NTZ R4, R4 ;  /* 0x0000000400047305 */ /* 0x000e62000020f000 */
[----:B------:R-:W-:-:S05]  /*0610*/  LOP3.LUT R5, R0, 0xfffffffe, RZ, 0xc0, !PT ;  /* 0xfffffffe00057812 */ /* 0x000fca00078ec0ff */
[----:B------:R-:W-:Y:S02]  /*0620*/  IMAD.IADD R5, R2, 0x1, -R5 ;  /* 0x0000000102057824 */ /* 0x000fe400078e0a05 */
[----:B------:R-:W-:-:S04]  /*0630*/  UIADD3 UR4, -UR4, URZ, URZ ;  /* 0x0000003f04047290 */ /* 0x000fc8000fffe13f */
[----:B------:R-:W-:Y:S01]  /*0640*/  UIMAD UR8, UR8, UR4, UR13 ;  /* 0x00000004080872a4 */ /* 0x000fe2000f8e020d */
[----:B-1----:R-:W-:Y:S02]  /*0650*/  R2UR UR12, R4 ;  /* 0x00000000040c72ca */ /* 0x002fe400000e0000 */
[----:B------:R-:W-:Y:S01]  /*0660*/  UMOV UR4, 0x20 ;  /* 0x0000002000047882 */ /* 0x000fe20000000000 */
[----:B------:R-:W1:Y:S02]  /*0670*/  LDC R4, c[0x0][0x140] ;  /* 0x00005000ff047b82 */ /* 0x000e640000000800 */
[----:B------:R-:W-:Y:S01]  /*0680*/  ISETP.NE.AND P3, PT, R5, UR8, PT ;  /* 0x0000000805007c0c */ /* 0x000fe2000bf65270 */
[----:B------:R-:W-:-:S04]  /*0690*/  @!UP0 UIADD3 UR4, -UR4, 0x100000, URZ ;  /* 0x0010000004048890 */ /* 0x000fc8000fffe13f */
[----:B------:R-:W-:Y:S02]  /*06a0*/  @!UP0 USHF.L.U32 UR5, UR4, 0xb, URZ ;  /* 0x0000000b04058899 */ /* 0x000fe4000800063f */
[----:B------:R-:W-:Y:S01]  /*06b0*/  @!UP0 USHF.L.U32 UR4, UR4, 0x1, URZ ;  /* 0x0000000104048899 */ /* 0x000fe2000800063f */
[C---:B------:R-:W-:Y:S01]  /*06c0*/  IMAD.SHL.U32 R5, R2.reuse, 0x4, RZ ;  /* 0x0000000402057824 */ /* 0x040fe200078e00ff */
[----:B0-----:R-:W-:Y:S01]  /*06d0*/  @!UP0 ULEA UR6, UR7, UR6, 0x18 ;  /* 0x0000000607068291 */ /* 0x001fe2000f8ec03f */
[----:B------:R-:W-:Y:S01]  /*06e0*/  VOTEU.ALL UP0, P0 ;  /* 0x00000000003f7886 */ /* 0x000fe20000000000 */
[----:B------:R-:W-:Y:S02]  /*06f0*/  LOP3.LUT P0, RZ, R3, 0x7, RZ, 0xc0, !PT ;  /* 0x0000000703ff7812 */ /* 0x000fe4000780c0ff */
[----:B------:R-:W-:Y:S01]  /*0700*/  LOP3.LUT R16, R2, 0xc, R5, 0x78, !PT ;  /* 0x0000000c02107812 */ /* 0x000fe200078e7805 */
[----:B------:R-:W-:Y:S01]  /*0710*/  IMAD.MOV.U32 R2, RZ, RZ, 0x1 ;  /* 0x00000001ff027424 */ /* 0x000fe200078e00ff */
[----:B------:R-:W-:-:S02]  /*0720*/  UIADD3 UR12, -UR12, URZ, URZ ;  /* 0x0000003f0c0c7290 */ /* 0x000fc4000fffe13f */
[C---:B------:R-:W-:Y:S02]  /*0730*/  ISETP.LT.U32.AND P0, PT, R16.reuse, 0x2, !P0 ;  /* 0x000000021000780c */ /* 0x040fe40004701070 */
[----:B------:R-:W-:Y:S01]  /*0740*/  @P3 LEA.HI R0, R16, R16, RZ, 0x1 ;  /* 0x0000001010003211 */ /* 0x000fe200078f08ff */
[----:B------:R-:W0:Y:S02]  /*0750*/  FENCE.VIEW.ASYNC.S ;  /* 0x00000000000073c6 */ /* 0x000e240000000000 */
[----:B0-----:R-:W0:Y:S01]  /*0760*/  @!UP0 SYNCS.EXCH.64 URZ, [UR6+0x50], UR4 ;  /* 0x00005004063f85b2 */ /* 0x001e220008000100 */
[----:B------:R-:W-:Y:S02]  /*0770*/  SEL R3, RZ, 0x1, !P0 ;  /* 0x00000001ff037807 */ /* 0x000fe40004000000 */
[----:B------:R-:W-:Y:S02]  /*0780*/  @P3 SHF.R.S32.HI R0, RZ, 0x1, R0 ;  /* 0x00000001ff003819 */ /* 0x000fe40000011400 */
[----:B-1----:R-:W-:Y:S01]  /*0790*/  ISETP.EQ.U32.AND P2, PT, R4, 0x1, PT ;  /* 0x000000010400780c */ /* 0x002fe20003f42070 */
[----:B------:R1:W0:Y:S01]  /*07a0*/  @!UP1 SYNCS.EXCH.64 URZ, [UR6+0x58], UR4 ;  /* 0x00005804063f95b2 */ /* 0x0002220008000100 */
[----:B------:R-:W-:Y:S01]  /*07b0*/  NOP ;  /* 0x0000000000007918 */ /* 0x000fe20000000000 */
[----:B-1----:R-:W-:-:S06]  /*07c0*/  UIMAD UR4, UR11, UR12, UR10 ;  /* 0x0000000c0b0472a4 */ /* 0x002fcc000f8e020a */
[----:B------:R-:W-:-:S04]  /*07d0*/  @P3 ISETP.NE.AND P4, PT, R0, UR4, PT ;  /* 0x0000000400003c0c */ /* 0x000fc8000bf85270 */
[----:B------:R-:W-:-:S04]  /*07e0*/  @P3 SEL R2, RZ, 0x1, P4 ;  /* 0x00000001ff023807 */ /* 0x000fc80002000000 */
[----:B------:R-:W-:Y:S01]  /*07f0*/  LOP3.LUT R2, R2, R3, RZ, 0xc0, !PT ;  /* 0x0000000302027212 */ /* 0x000fe200078ec0ff */
[----:B------:R-:W-:Y:S06]  /*0800*/  @!P2 BRA `(.L_x_3) ;  /* 0x000000000008a947 */ /* 0x000fec0003800000 */
[----:B0-234-:R-:W-:Y:S01]  /*0810*/  UCGABAR_ARV ;  /* 0x00000000000079c7 */ /* 0x01dfe20008000000 */
[----:B------:R-:W-:Y:S05]  /*0820*/  BRA `(.L_x_4) ;  /* 0x0000000000047947 */ /* 0x000fea0003800000 */
.L_x_3:
[----:B0-234-:R-:W-:Y:S01]  /*0830*/  NOP ;  /* 0x0000000000007918 */ /* 0x01dfe20000000000 */
.L_x_4:
[----:B------:R-:W-:Y:S01]  /*0840*/  ULDC UR4, c[0x0][0x65c] ;  /* 0x0001970000047ab9 */ /* 0x000fe20000000800 */
[----:B------:R-:W-:Y:S01]  /*0850*/  UMOV UR5, URZ ;  /* 0x0000003f00057c82 */ /* 0x000fe20008000000 */
[----:B------:R-:W-:-:S03]  /*0860*/  UISETP.NE.AND UP0, UPT, UR4, 0x1, UPT ;  /* 0x000000010400788c */ /* 0x000fc6000bf05270 */
[----:B------:R-:W-:Y:S01]  /*0870*/  UMOV UR4, UR13 ;  /* 0x0000000d00047c82 */ /* 0x000fe20008000000 */
[----:B------:R-:W-:Y:S02]  /*0880*/  UP2UR UR15, UPR, URZ, 0x1 ;  /* 0x000000013f0f7883 */ /* 0x000fe40008000000 */
[----:B------:R-:W-:Y:S02]  /*0890*/  PLOP3.LUT P3, PT, PT, PT, UP0, 0x80, 0x0 ;  /* 0x000000000000781c */ /* 0x000fe40003f6f008 */
[----:B------:R-:W-:Y:S02]  /*08a0*/  PLOP3.LUT P4, PT, PT, PT, UP0, 0x80, 0x0 ;  /* 0x000000000000781c */ /* 0x000fe40003f8f008 */
[----:B------:R-:W-:Y:S01]  /*08b0*/  IMAD.U32 R22, RZ, RZ, UR15 ;  /* 0x0000000fff167e24 */ /* 0x000fe2000f8e00ff */
[----:B------:R-:W-:Y:S01]  /*08c0*/  @UP0 ULDC UR14, c[0x0][0x10] ;  /* 0x00000400000e0ab9 */ /* 0x000fe20000000800 */
[----:B------:R-:W-:Y:S01]  /*08d0*/  @UP0 UMOV UR6, UR10 ;  /* 0x0000000a00060c82 */ /* 0x000fe20008000000 */
[----:B------:R-:W-:Y:S01]  /*08e0*/  @UP0 UMOV UR7, URZ ;  /* 0x0000003f00070c82 */ /* 0x000fe20008000000 */
[----:B------:R-:W-:Y:S01]  /*08f0*/  PLOP3.LUT P5, PT, PT, PT, UP0, 0x80, 0x0 ;  /* 0x000000000000781c */ /* 0x000fe20003faf008 */
[----:B------:R-:W-:Y:S01]  /*0900*/  @UP0 UIMAD.WIDE.U32 UR14, UR13, UR14, UR6 ;  /* 0x0000000e0d0e02a5 */ /* 0x000fe2000f8e0006 */
[----:B------:R-:W-:-:S02]  /*0910*/  PLOP3.LUT P0, PT, PT, PT, UP0, 0x80, 0x0 ;  /* 0x000000000000781c */ /* 0x000fc40003f0f008 */
[----:B------:R-:W-:Y:S01]  /*0920*/  @!UP0 ULDC UR7, c[0x0][0xc] ;  /* 0x0000030000078ab9 */ /* 0x000fe20000000800 */
[----:B------:R-:W-:Y:S01]  /*0930*/  @UP0 UMOV UR6, URZ ;  /* 0x0000003f00060c82 */ /* 0x000fe20008000000 */
[----:B------:R-:W-:Y:S01]  /*0940*/  @!UP0 UIMAD.WIDE.U32 UR4, UR10, UR7, UR4 ;  /* 0x000000070a0482a5 */ /* 0x000fe2000f8e0004 */
[----:B------:R-:W-:Y:S01]  /*0950*/  IMAD.U32 R18, RZ, RZ, UR14 ;  /* 0x0000000eff127e24 */ /* 0x000fe2000f8e00ff */
[----:B------:R-:W-:Y:S02]  /*0960*/  @UP0 UIADD3 UR6, UR15, UR6, URZ ;  /* 0x000000060f060290 */ /* 0x000fe4000fffe03f */
[----:B------:R-:W-:Y:S02]  /*0970*/  IMAD.U32 R19, RZ, RZ, UR15 ;  /* 0x0000000fff137e24 */ /* 0x000fe4000f8e00ff */
[----:B------:R-:W-:Y:S02]  /*0980*/  IMAD.U32 R4, RZ, RZ, UR4 ;  /* 0x00000004ff047e24 */ /* 0x000fe4000f8e00ff */
[----:B------:R-:W-:-:S02]  /*0990*/  IMAD.U32 R7, RZ, RZ, UR5 ;  /* 0x00000005ff077e24 */ /* 0x000fc4000f8e00ff */
[----:B------:R-:W-:Y:S02]  /*09a0*/  @P3 IMAD.U32 R17, RZ, RZ, UR6 ;  /* 0x00000006ff113e24 */ /* 0x000fe4000f8e00ff */
[----:B------:R-:W-:Y:S02]  /*09b0*/  IMAD.U32 R5, RZ, RZ, UR5 ;  /* 0x00000005ff057e24 */ /* 0x000fe4000f8e00ff */
[----:B------:R-:W-:Y:S02]  /*09c0*/  IMAD.U32 R6, RZ, RZ, UR4 ;  /* 0x00000004ff067e24 */ /* 0x000fe4000f8e00ff */
[----:B------:R-:W-:Y:S02]  /*09d0*/  @!P4 IMAD.MOV.U32 R18, RZ, RZ, R4 ;  /* 0x000000ffff12c224 */ /* 0x000fe400078e0004 */
[----:B------:R-:W-:Y:S01]  /*09e0*/  @!P5 IMAD.MOV.U32 R17, RZ, RZ, R7 ;  /* 0x000000ffff11d224 */ /* 0x000fe200078e0007 */
[----:B------:R-:W-:Y:S06]  /*09f0*/  @!P2 BRA `(.L_x_5) ;  /* 0x00000000000ca947 */ /* 0x000fec0003800000 */
[----:B------:R-:W-:Y:S01]  /*0a00*/  UCGABAR_WAIT ;  /* 0x0000000000007dc7 */ /* 0x000fe20008000000 */
[----:B------:R-:W-:Y:S01]  /*0a10*/  CCTL.IVALL ;  /* 0x00000000ff00798f */ /* 0x000fe20002000000 */
[----:B------:R-:W-:Y:S05]  /*0a20*/  BRA `(.L_x_6) ;  /* 0x0000000000047947 */ /* 0x000fea0003800000 */
.L_x_5:
[----:B------:R-:W-:Y:S06]  /*0a30*/  BAR.SYNC.DEFER_BLOCKING 0x0 ;  /* 0x0000000000007b1d */ /* 0x000fec0000010000 */
.L_x_6:
[----:B------:R-:W-:Y:S05]  /*0a40*/  @!P1 BRA `(.L_x_7) ;  /* 0x000000e800209947 */ /* 0x000fea0003800000 */
[----:B------:R-:W-:-:S06]  /*0a50*/  UISETP.GT.U32.AND UP0, UPT, UR16, 0x1, UPT ;  /* 0x000000011000788c */ /* 0x000fcc000bf04070 */
[----:B------:R-:W-:-:S13]  /*0a60*/  PLOP3.LUT P0, PT, PT, PT, UP0, 0x80, 0x0 ;  /* 0x000000000000781c */ /* 0x000fda0003f0f008 */
[----:B------:R-:W-:Y:S05]  /*0a70*/  @P0 EXIT ;  /* 0x000000000000094d */ /* 0x000fea0003800000 */
[----:B------:R-:W-:Y:S01]  /*0a80*/  ULDC.64 UR4, c[0x0][0x650] ;  /* 0x0001940000047ab9 */ /* 0x000fe20000000a00 */
[----:B------:R-:W-:Y:S01]  /*0a90*/  UMOV UR60, 0xffffffff ;  /* 0xffffffff003c7882 */ /* 0x000fe20000000000 */
[----:B------:R-:W-:Y:S01]  /*0aa0*/  ISETP.GE.U32.AND P0, PT, R18, UR4, PT ;  /* 0x0000000412007c0c */ /* 0x000fe2000bf06070 */
[----:B------:R-:W-:Y:S01]  /*0ab0*/  UMOV UR4, 0xffffffff ;  /* 0xffffffff00047882 */ /* 0x000fe20000000000 */
[----:B------:R-:W-:Y:S01]  /*0ac0*/  PRMT R0, RZ, 0x7610, R0 ;  /* 0x00007610ff007816 */ /* 0x000fe20000000000 */
[----:B------:R-:W-:Y:S01]  /*0ad0*/  IMAD.U32 R19, RZ, RZ, UR4 ;  /* 0x00000004ff137e24 */ /* 0x000fe2000f8e00ff */
[----:B------:R-:W-:Y:S01]  /*0ae0*/  ISETP.GE.U32.AND.EX P0, PT, R17, UR5, PT, P0 ;  /* 0x0000000511007c0c */ /* 0x000fe2000bf06100 */
[----:B------:R-:W-:Y:S02]  /*0af0*/  UMOV UR5, 0xffffffff ;  /* 0xffffffff00057882 */ /* 0x000fe40000000000 */
[----:B------:R-:W-:-:S10]  /*0b00*/  IMAD.U32 R23, RZ, RZ, UR5 ;  /* 0x00000005ff177e24 */ /* 0x000fd4000f8e00ff */
[----:B------:R-:W-:Y:S05]  /*0b10*/  @P0 BRA `(.L_x_8) ;  /* 0x0000000400580947 */ /* 0x000fea0003800000 */
[----:B------:R-:W-:Y:S01]  /*0b20*/  ULDC.64 UR16, c[0x0][0x628] ;  /* 0x00018a0000107ab9 */ /* 0x000fe20000000a00 */
[C---:B------:R-:W-:Y:S01]  /*0b30*/  R2UR UR19, R18.reuse ;  /* 0x00000000121372ca */ /* 0x040fe200000e0000 */
[----:B------:R-:W-:Y:S01]  /*0b40*/  ULDC UR18, c[0x0][0x630] ;  /* 0x00018c0000127ab9 */ /* 0x000fe20000000800 */
[----:B------:R-:W-:Y:S02]  /*0b50*/  ISETP.NE.U32.AND P0, PT, RZ, UR16, PT ;  /* 0x00000010ff007c0c */ /* 0x000fe4000bf05070 */
[----:B------:R-:W-:Y:S02]  /*0b60*/  R2UR UR4, R18 ;  /* 0x00000000120472ca */ /* 0x000fe400000e0000 */
[----:B------:R-:W-:Y:S02]  /*0b70*/  ISETP.NE.AND.EX P0, PT, RZ, UR17, PT, P0 ;  /* 0x00000011ff007c0c */ /* 0x000fe4000bf05300 */
[----:B------:R-:W-:-:S11]  /*0b80*/  R2UR UR5, R17 ;  /* 0x00000000110572ca */ /* 0x000fd600000e0000 */
[----:B------:R-:W-:Y:S05]  /*0b90*/  @!P0 BRA `(.L_x_9) ;  /* 0x0000000000308947 */ /* 0x000fea0003800000 */
[----:B------:R-:W-:Y:S01]  /*0ba0*/  R2UR UR4, R18 ;  /* 0x00000000120472ca */ /* 0x000fe200000e0000 */
[----:B------:R-:W-:Y:S01]  /*0bb0*/  ULDC UR9, c[0x0][0x634] ;  /* 0x00018d0000097ab9 */ /* 0x000fe20000000800 */
[----:B------:R-:W-:-:S11]  /*0bc0*/  R2UR UR13, R17 ;  /* 0x00000000110d72ca */ /* 0x000fd600000e0000 */
[----:B------:R-:W-:-:S04]  /*0bd0*/  UIADD3 UR9, UP0, UR4, UR9, URZ ;  /* 0x0000000904097290 */ /* 0x000fc8000ff1e03f */
[----:B------:R-:W-:-:S04]  /*0be0*/  UIADD3.X UR13, URZ, UR13, URZ, UP0, !UPT ;  /* 0x0000000d3f0d7290 */ /* 0x000fc800087fe43f */
[----:B------:R-:W-:-:S04]  /*0bf0*/  UIMAD.WIDE.U32 UR4, UR13, UR16, URZ ;  /* 0x000000100d0472a5 */ /* 0x000fc8000f8e003f */
[----:B------:R-:W-:Y:S02]  /*0c00*/  UIMAD.WIDE.U32 UR6, UP0, UR9, UR17, UR4 ;  /* 0x00000011090672a5 */ /* 0x000fe4000f800004 */
[----:B------:R-:W-:Y:S02]  /*0c10*/  UIMAD.WIDE.U32 UR4, UR9, UR16, URZ ;  /* 0x00000010090472a5 */ /* 0x000fe4000f8e003f */
[----:B------:R-:W-:Y:S02]  /*0c20*/  UIADD3.X UR15, URZ, URZ, URZ, UP0, !UPT ;  /* 0x0000003f3f0f7290 */ /* 0x000fe400087fe43f */
[----:B------:R-:W-:Y:S01]  /*0c30*/  UIADD3 URZ, UP0, UR5, UR6, URZ ;  /* 0x00000006053f7290 */ /* 0x000fe2000ff1e03f */
[----:B------:R-:W-:-:S03]  /*0c40*/  UMOV UR14, UR7 ;  /* 0x00000007000e7c82 */ /* 0x000fc60008000000 */
[----:B------:R-:W-:-:S12]  /*0c50*/  UIMAD.WIDE.U32.X UR4, UR13, UR17, UR14, UP0 ;  /* 0x000000110d0472a5 */ /* 0x000fd800080e040e */
.L_x_9:
[----:B------:R-:W-:Y:S01]  /*0c60*/  R2UR UR7, R22 ;  /* 0x00000000160772ca */ /* 0x000fe200000e0000 */
[----:B------:R-:W-:Y:S02]  /*0c70*/  USHF.R.U64 UR60, UR4, UR18, UR5 ;  /* 0x00000012043c7299 */ /* 0x000fe40008001205 */
[----:B------:R-:W-:Y:S02]  /*0c80*/  USHF.R.U32.HI UR4, URZ, UR18, UR5 ;  /* 0x000000123f047299 */ /* 0x000fe40008011605 */
[----:B------:R-:W-:Y:S01]  /*0c90*/  UIADD3 UR5, UP0, URZ, -UR60, URZ ;  /* 0x8000003c3f057290 */ /* 0x000fe2000ff1e03f */
[----:B------:R-:W-:Y:S01]  /*0ca0*/  ULDC.64 UR14, c[0x0][0x620] ;  /* 0x00018800000e7ab9 */ /* 0x000fe20000000a00 */
[----:B------:R-:W-:Y:S02]  /*0cb0*/  UMOV UR6, UR19 ;  /* 0x0000001300067c82 */ /* 0x000fe40008000000 */
[----:B------:R-:W-:Y:S01]  /*0cc0*/  UIADD3.X UR4, URZ, ~UR4, URZ, UP0, !UPT ;  /* 0x800000043f047290 */ /* 0x000fe200087fe43f */
[----:B------:R-:W-:Y:S01]  /*0cd0*/  ULDC UR9, c[0x0][0x618] ;  /* 0x0001860000097ab9 */ /* 0x000fe20000000800 */
[----:B------:R-:W-:-:S02]  /*0ce0*/  UIMAD UR12, UR11, UR12, UR10 ;  /* 0x0000000c0b0c72a4 */ /* 0x000fc4000f8e020a */
[----:B------:R-:W-:Y:S01]  /*0cf0*/  UISETP.NE.AND UP1, UPT, UR7, URZ, UPT ;  /* 0x0000003f0700728c */ /* 0x000fe2000bf25270 */
[----:B------:R-:W-:Y:S01]  /*0d00*/  R2UR UR7, R17 ;  /* 0x00000000110772ca */ /* 0x000fe200000e0000 */
[----:B------:R-:W-:Y:S01]  /*0d10*/  UIMAD UR4, UR4, UR14, URZ ;  /* 0x0000000e040472a4 */ /* 0x000fe2000f8e023f */
[----:B------:R-:W-:Y:S01]  /*0d20*/  ULDC UR10, c[0x0][0x608] ;  /* 0x00018200000a7ab9 */ /* 0x000fe20000000800 */
[----:B------:R-:W-:Y:S02]  /*0d30*/  ULDC UR18, c[0x0][0x658] ;  /* 0x0001960000127ab9 */ /* 0x000fe40000000800 */
[----:B------:R-:W-:Y:S01]  /*0d40*/  UIMAD UR4, UR5, UR15, UR4 ;  /* 0x0000000f050472a4 */ /* 0x000fe2000f8e0204 */
[----:B------:R-:W-:Y:S01]  /*0d50*/  UMOV UR11, 0xffffffff ;  /* 0xffffffff000b7882 */ /* 0x000fe20000000000 */
[----:B------:R-:W-:Y:S01]  /*0d60*/  ULDC UR17, c[0x0][0x600] ;  /* 0x0001800000117ab9 */ /* 0x000fe20000000800 */
[----:B------:R-:W-:Y:S02]  /*0d70*/  USEL UR12, UR8, UR12, !UP1 ;  /* 0x0000000c080c7287 */ /* 0x000fe4000c800000 */
[----:B------:R-:W-:-:S03]  /*0d80*/  UIADD3 UR15, UR17, -0x1, URZ ;  /* 0xffffffff110f7890 */ /* 0x000fc6000fffe03f */
[----:B------:R-:W-:Y:S01]  /*0d90*/  UIMAD.WIDE.U32 UR6, UR5, UR14, UR6 ;  /* 0x0000000e050672a5 */ /* 0x000fe2000f8e0006 */
[----:B------:R-:W-:Y:S01]  /*0da0*/  ULDC UR19, c[0x0][0x648] ;  /* 0x0001920000137ab9 */ /* 0x000fe20000000800 */
[----:B------:R-:W-:Y:S02]  /*0db0*/  ULDC UR20, c[0x0][0x638] ;  /* 0x00018e0000147ab9 */ /* 0x000fe40000000800 */
[----:B------:R-:W-:Y:S01]  /*0dc0*/  UIADD3 UR7, UR7, UR4, URZ ;  /* 0x0000000407077290 */ /* 0x000fe2000fffe03f */
[----:B------:R-:W-:Y:S02]  /*0dd0*/  UMOV UR21, 0x1 ;  /* 0x0000000100157882 */ /* 0x000fe40000000000 */
[----:B------:R-:W-:Y:S01]  /*0de0*/  ULDC.64 UR4, c[0x0][0x640] ;  /* 0x0001900000047ab9 */ /* 0x000fe20000000a00 */
[----:B------:R-:W-:Y:S01]  /*0df0*/  USHF.R.U64 UR16, UR6, UR9, UR7 ;  /* 0x0000000906107299 */ /* 0x000fe20008001207 */
[----:B------:R-:W-:Y:S01]  /*0e00*/  ISETP.NE.U32.AND P0, PT, RZ, UR4, PT ;  /* 0x00000004ff007c0c */ /* 0x000fe2000bf05070 */
[----:B------:R-:W-:-:S02]  /*0e10*/  USHF.R.U32.HI UR7, URZ, UR9, UR7 ;  /* 0x000000093f077299 */ /* 0x000fc40008011607 */
[----:B------:R-:W-:Y:S01]  /*0e20*/  USHF.L.U32 UR6, UR11, UR18, URZ ;  /* 0x000000120b067299 */ /* 0x000fe2000800063f */
[----:B------:R-:W-:Y:S01]  /*0e30*/  ISETP.NE.AND.EX P0, PT, RZ, UR5, PT, P0 ;  /* 0x00000005ff007c0c */ /* 0x000fe2000bf05300 */
[----:B------:R-:W-:Y:S02]  /*0e40*/  USHF.R.U64 UR22, UR16, UR10, UR7 ;  /* 0x0000000a10167299 */ /* 0x000fe40008001207 */
[----:B------:R-:W-:Y:S02]  /*0e50*/  USHF.R.U32.HI UR7, URZ, UR10, UR7 ;  /* 0x0000000a3f077299 */ /* 0x000fe40008011607 */
[----:B------:R-:W-:Y:S02]  /*0e60*/  ULOP3.LUT UR13, URZ, UR6, URZ, 0x33, !UPT ;  /* 0x000000063f0d7292 */ /* 0x000fe4000f8e333f */
[----:B------:R-:W-:Y:S02]  /*0e70*/  USHF.R.U64 UR23, UR22, UR18, UR7 ;  /* 0x0000001216177299 */ /* 0x000fe40008001207 */
[----:B------:R-:W-:-:S05]  /*0e80*/  USHF.R.U32.HI UR7, URZ, UR18, UR7 ;  /* 0x000000123f077299 */ /* 0x000fca0008011607 */
[----:B------:R-:W-:Y:S01]  /*0e90*/  UMOV UR6, UR23 ;  /* 0x0000001700067c82 */ /* 0x000fe20008000000 */
[----:B------:R-:W-:Y:S06]  /*0ea0*/  @!P0 BRA `(.L_x_10) ;  /* 0x0000000000308947 */ /* 0x000fec0003800000 */
[----:B------:R-:W-:Y:S02]  /*0eb0*/  ULDC UR10, c[0x0][0x64c] ;  /* 0x00019300000a7ab9 */ /* 0x000fe40000000800 */
        /* <DEDUP_REMOVED lines=8> */
[----:B------:R-:W-:-:S07]  /*0f40*/  UIMAD.WIDE.U32.X UR4, UR14, UR5, UR10, UP0 ;  /* 0x000000050e0472a5 */ /* 0x000fce00080e040a */
[----:B------:R-:W-:Y:S01]  /*0f50*/  UMOV UR6, UR4 ;  /* 0x0000000400067c82 */ /* 0x000fe20008000000 */
[----:B------:R-:W-:-:S05]  /*0f60*/  UMOV UR7, UR5 ;  /* 0x0000000500077c82 */ /* 0x000fca0008000000 */
.L_x_10:
[----:B------:R-:W-:Y:S01]  /*0f70*/  R2UR UR4, R22 ;  /* 0x00000000160472ca */ /* 0x000fe200000e0000 */
[----:B------:R-:W-:Y:S01]  /*0f80*/  USHF.R.U64 UR5, UR6, UR19, UR7 ;  /* 0x0000001306057299 */ /* 0x000fe20008001207 */
[----:B------:R-:W-:Y:S01]  /*0f90*/  IMAD.MOV.U32 R0, RZ, RZ, 0x1 ;  /* 0x00000001ff007424 */ /* 0x000fe200078e00ff */
[----:B------:R-:W-:Y:S02]  /*0fa0*/  ULOP3.LUT UR13, UR22, UR13, URZ, 0xc0, !UPT ;  /* 0x0000000d160d7292 */ /* 0x000fe4000f8ec03f */
[----:B------:R-:W-:Y:S02]  /*0fb0*/  UIADD3 UR6, -UR5, URZ, URZ ;  /* 0x0000003f05067290 */ /* 0x000fe4000fffe13f */
[----:B------:R-:W-:-:S06]  /*0fc0*/  ULOP3.LUT UR15, UR16, UR15, URZ, 0xc0, !UPT ;  /* 0x0000000f100f7292 */ /* 0x000fcc000f8ec03f */
[----:B------:R-:W-:Y:S02]  /*0fd0*/  UISETP.NE.AND UP0, UPT, UR4, URZ, UPT ;  /* 0x0000003f0400728c */ /* 0x000fe4000bf05270 */
[----:B------:R-:W-:-:S04]  /*0fe0*/  USHF.L.U32 UR4, UR21, UR18, URZ ;  /* 0x0000001215047299 */ /* 0x000fc8000800063f */
[----:B------:R-:W-:Y:S02]  /*0ff0*/  UIMAD UR13, UR4, UR5, UR13 ;  /* 0x00000005040d72a4 */ /* 0x000fe4000f8e020d */
[----:B------:R-:W-:Y:S01]  /*1000*/  UIMAD UR4, UR6, UR20, UR23 ;  /* 0x00000014060472a4 */ /* 0x000fe2000f8e0217 */
[----:B------:R-:W-:Y:S02]  /*1010*/  ULDC UR5, c[0x0][0x610] ;  /* 0x0001840000057ab9 */ /* 0x000fe40000000800 */
[----:B------:R-:W-:Y:S02]  /*1020*/  UIMAD UR12, UR13, UR5, UR12 ;  /* 0x000000050d0c72a4 */ /* 0x000fe4000f8e020c */
[----:B------:R-:W-:-:S04]  /*1030*/  UIMAD UR4, UR4, UR17, UR15 ;  /* 0x00000011040472a4 */ /* 0x000fc8000f8e020f */
[----:B------:R-:W-:Y:S02]  /*1040*/  USEL UR5, UR4, UR12, !UP0 ;  /* 0x0000000c04057287 */ /* 0x000fe4000c000000 */
[----:B------:R-:W-:-:S04]  /*1050*/  USEL UR4, UR12, UR4, !UP0 ;  /* 0x000000040c047287 */ /* 0x000fc8000c000000 */
[----:B------:R-:W-:Y:S02]  /*1060*/  IMAD.U32 R19, RZ, RZ, UR5 ;  /* 0x00000005ff137e24 */ /* 0x000fe4000f8e00ff */
[----:B------:R-:W-:-:S07]  /*1070*/  IMAD.U32 R23, RZ, RZ, UR4 ;  /* 0x00000004ff177e24 */ /* 0x000fce000f8e00ff */
.L_x_8:
[----:B------:R-:W-:-:S08]  /*1080*/  NOP ;  /* 0x0000000000007918 */ /* 0x000fd00000000000 */
[----:B------:R-:W0:Y:S02]  /*1090*/  USETMAXREG.TRY_ALLOC.CTAPOOL UP0, 0xe8 ;  /* 0x000000e8000079c8 */ /* 0x000e240008000600 */
[----:B0-----:R-:W-:-:S13]  /*10a0*/  PLOP3.LUT P0, PT, PT, PT, UP0, 0x80, 0x0 ;  /* 0x000000000000781c */ /* 0x001fda0003f0f008 */
[----:B------:R-:W-:Y:S05]  /*10b0*/  @!P0 BRA `(.L_x_8) ;  /* 0xfffffffc00f08947 */ /* 0x000fea000383ffff */
[----:B------:R-:W-:Y:S01]  /*10c0*/  ULDC.64 UR4, c[0x0][0x598] ;  /* 0x0001660000047ab9 */ /* 0x000fe20000000a00 */
[----:B------:R-:W-:Y:S01]  /*10d0*/  ULDC.64 UR52, c[0x0][0x208] ;  /* 0x0000820000347ab9 */ /* 0x000fe20000000a00 */
[----:B------:R-:W-:-:S04]  /*10e0*/  ISETP.NE.U32.AND P0, PT, RZ, UR4, PT ;  /* 0x00000004ff007c0c */ /* 0x000fc8000bf05070 */
[----:B------:R-:W-:-:S13]  /*10f0*/  ISETP.NE.AND.EX P0, PT, RZ, UR5, PT, P0 ;  /* 0x00000005ff007c0c */ /* 0x000fda000bf05300 */
[----:B------:R-:W-:Y:S05]  /*1100*/  @!P0 BRA `(.L_x_11) ;  /* 0x00000000001c8947 */ /* 0x000fea0003800000 */
[----:B------:R-:W0:Y:S02]  /*1110*/  LDC.64 R4, c[0x0][0x598] ;  /* 0x00016600ff047b82 */ /* 0x000e240000000a00 */
[----:B0-----:R-:W2:Y:S02]  /*1120*/  LDG.E.64 R4, desc[UR52][R4.64] ;  /* 0x0000003404047981 */ /* 0x001ea4000c1e1b00 */
[----:B--2---:R-:W-:-:S04]  /*1130*/  ISETP.NE.U32.AND P0, PT, R4, RZ, PT ;  /* 0x000000ff0400720c */ /* 0x004fc80003f05070 */
[----:B------:R-:W-:-:S13]  /*1140*/  ISETP.NE.AND.EX P0, PT, R5, RZ, PT, P0 ;  /* 0x000000ff0500720c */ /* 0x000fda0003f05300 */
[----:B------:R-:W-:Y:S05]  /*1150*/  @!P0 BRA `(.L_x_11) ;  /* 0x0000000000088947 */ /* 0x000fea0003800000 */
[----:B------:R0:W5:Y:S01]  /*1160*/  LD.E R202, desc[UR52][R4.64] ;  /* 0x0000003404ca7980 */ /* 0x000162000c101900 */
[----:B------:R-:W-:Y:S05]  /*1170*/  BRA `(.L_x_12) ;  /* 0x0000000000247947 */ /* 0x000fea0003800000 */
.L_x_11:
[----:B------:R-:W-:Y:S02]  /*1180*/  ULDC.64 UR4, c[0x0][0x588] ;  /* 0x0001620000047ab9 */ /* 0x000fe40000000a00 */
[----:B------:R-:W-:-:S04]  /*1190*/  ISETP.NE.U32.AND P0, PT, RZ, UR4, PT ;  /* 0x00000004ff007c0c */ /* 0x000fc8000bf05070 */
[----:B------:R-:W-:-:S13]  /*11a0*/  ISETP.NE.AND.EX P0, PT, RZ, UR5, PT, P0 ;  /* 0x00000005ff007c0c */ /* 0x000fda000bf05300 */
[----:B------:R-:W-:Y:S05]  /*11b0*/  @!P0 BRA `(.L_x_13) ;  /* 0x00000000000c8947 */ /* 0x000fea0003800000 */
[----:B------:R-:W0:Y:S02]  /*11c0*/  LDC.64 R202, c[0x0][0x588] ;  /* 0x00016200ffca7b82 */ /* 0x000e240000000a00 */
[----:B0-----:R1:W5:Y:S01]  /*11d0*/  LDG.E R202, desc[UR52][R202.64] ;  /* 0x00000034caca7981 */ /* 0x001362000c1e1900 */
[----:B------:R-:W-:Y:S05]  /*11e0*/  BRA `(.L_x_12) ;  /* 0x0000000000087947 */ /* 0x000fea0003800000 */
.L_x_13:
[----:B------:R-:W-:Y:S02]  /*11f0*/  ULDC UR4, c[0x0][0x580] ;  /* 0x0001600000047ab9 */ /* 0x000fe40000000800 */
[----:B------:R-:W-:-:S07]  /*1200*/  IMAD.U32 R202, RZ, RZ, UR4 ;  /* 0x00000004ffca7e24 */ /* 0x000fce000f8e00ff */
.L_x_12:
[----:B------:R-:W-:Y:S02]  /*1210*/  ULDC.64 UR4, c[0x0][0x5a0] ;  /* 0x0001680000047ab9 */ /* 0x000fe40000000a00 */
[----:B------:R-:W-:-:S04]  /*1220*/  ISETP.NE.U32.AND P0, PT, RZ, UR4, PT ;  /* 0x00000004ff007c0c */ /* 0x000fc8000bf05070 */
[----:B------:R-:W-:-:S13]  /*1230*/  ISETP.NE.AND.EX P0, PT, RZ, UR5, PT, P0 ;  /* 0x00000005ff007c0c */ /* 0x000fda000bf05300 */
[----:B------:R-:W-:Y:S05]  /*1240*/  @!P0 BRA `(.L_x_14) ;  /* 0x00000000001c8947 */ /* 0x000fea0003800000 */
[----:B0-----:R-:W0:Y:S02]  /*1250*/  LDC.64 R4, c[0x0][0x5a0] ;  /* 0x00016800ff047b82 */ /* 0x001e240000000a00 */
[----:B0-----:R-:W2:Y:S02]  /*1260*/  LDG.E.64 R4, desc[UR52][R4.64] ;  /* 0x0000003404047981 */ /* 0x001ea4000c1e1b00 */
[----:B--2---:R-:W-:-:S04]  /*1270*/  ISETP.NE.U32.AND P0, PT, R4, RZ, PT ;  /* 0x000000ff0400720c */ /* 0x004fc80003f05070 */
[----:B------:R-:W-:-:S13]  /*1280*/  ISETP.NE.AND.EX P0, PT, R5, RZ, PT, P0 ;  /* 0x000000ff0500720c */ /* 0x000fda0003f05300 */
[----:B------:R-:W-:Y:S05]  /*1290*/  @!P0 BRA `(.L_x_14) ;  /* 0x0000000000088947 */ /* 0x000fea0003800000 */
[----:B------:R0:W5:Y:S01]  /*12a0*/  LD.E R201, desc[UR52][R4.64] ;  /* 0x0000003404c97980 */ /* 0x000162000c101900 */
[----:B------:R-:W-:Y:S05]  /*12b0*/  BRA `(.L_x_15) ;  /* 0x0000000000247947 */ /* 0x000fea0003800000 */
.L_x_14:
[----:B------:R-:W-:Y:S02]  /*12c0*/  ULDC.64 UR4, c[0x0][0x590] ;  /* 0x0001640000047ab9 */ /* 0x000fe40000000a00 */
[----:B------:R-:W-:-:S04]  /*12d0*/  ISETP.NE.U32.AND P0, PT, RZ, UR4, PT ;  /* 0x00000004ff007c0c */ /* 0x000fc8000bf05070 */
[----:B------:R-:W-:-:S13]  /*12e0*/  ISETP.NE.AND.EX P0, PT, RZ, UR5, PT, P0 ;  /* 0x00000005ff007c0c */ /* 0x000fda000bf05300 */
[----:B------:R-:W-:Y:S05]  /*12f0*/  @!P0 BRA `(.L_x_16) ;  /* 0x00000000000c8947 */ /* 0x000fea0003800000 */
[----:B0-----:R-:W0:Y:S02]  /*1300*/  LDC.64 R4, c[0x0][0x590] ;  /* 0x00016400ff047b82 */ /* 0x001e240000000a00 */
[----:B0-----:R2:W5:Y:S01]  /*1310*/  LDG.E R201, desc[UR52][R4.64] ;  /* 0x0000003404c97981 */ /* 0x001562000c1e1900 */
[----:B------:R-:W-:Y:S05]  /*1320*/  BRA `(.L_x_15) ;  /* 0x0000000000087947 */ /* 0x000fea0003800000 */
.L_x_16:
[----:B------:R-:W-:Y:S02]  /*1330*/  ULDC UR4, c[0x0][0x584] ;  /* 0x0001610000047ab9 */ /* 0x000fe40000000800 */
[----:B------:R-:W-:-:S07]  /*1340*/  IMAD.U32 R201, RZ, RZ, UR4 ;  /* 0x00000004ffc97e24 */ /* 0x000fce000f8e00ff */
.L_x_15:
[----:B------:R-:W-:-:S13]  /*1350*/  LOP3.LUT P0, RZ, R0, 0xff, RZ, 0xc0, !PT ;  /* 0x000000ff00ff7812 */ /* 0x000fda000780c0ff */
[----:B------:R-:W-:Y:S05]  /*1360*/  @!P0 EXIT ;  /* 0x000000000000894d */ /* 0x000fea0003800000 */
[----:B------:R-:W-:Y:S01]  /*1370*/  ULDC UR4, c[0x0][0x28c] ;  /* 0x0000a30000047ab9 */ /* 0x000fe20000000800 */
[----:B------:R-:W-:Y:S01]  /*1380*/  UMOV UR59, URZ ;  /* 0x0000003f003b7c82 */ /* 0x000fe20008000000 */
[----:B------:R-:W-:-:S04]  /*1390*/  UIADD3 UR4, UR4, 0x7f, URZ ;  /* 0x0000007f04047890 */ /* 0x000fc8000fffe03f */
[----:B------:R-:W-:-:S04]  /*13a0*/  USHF.R.S32.HI UR5, URZ, 0x1f, UR4 ;  /* 0x0000001f3f057899 */ /* 0x000fc80008011404 */
[----:B------:R-:W-:-:S03]  /*13b0*/  ULEA.HI UR5, UR5, UR4, URZ, 0x7 ;  /* 0x0000000405057291 */ /* 0x000fc6000f8f383f */
[----:B------:R-:W-:Y:S01]  /*13c0*/  UMOV UR4, URZ ;  /* 0x0000003f00047c82 */ /* 0x000fe20008000000 */
[----:B------:R-:W-:Y:S01]  /*13d0*/  USHF.R.S32.HI UR61, URZ, 0x7, UR5 ;  /* 0x000000073f3d7899 */ /* 0x000fe20008011405 */
[----:B-1----:R-:W-:-:S11]  /*13e0*/  IMAD.U32 R203, RZ, RZ, UR4 ;  /* 0x00000004ffcb7e24 */ /* 0x002fd6000f8e00ff */
.L_x_390:
[----:B------:R-:W1:Y:S01]  /*13f0*/  S2R R0, SR_TID.X ;  /* 0x0000000000007919 */ /* 0x000e620000002100 */
[----:B---3--:R-:W3:Y:S01]  /*1400*/  S2UR UR7, SR_CgaCtaId ;  /* 0x00000000000779c3 */ /* 0x008ee20000008800 */
[----:B------:R-:W-:Y:S02]  /*1410*/  UMOV UR6, 0x400 ;  /* 0x0000040000067882 */ /* 0x000fe40000000000 */
[----:B---3--:R-:W-:Y:S01]  /*1420*/  ULEA UR6, UR7, UR6, 0x18 ;  /* 0x0000000607067291 */ /* 0x008fe2000f8ec03f */
[----:B-1----:R-:W-:-:S04]  /*1430*/  LOP3.LUT R0, R0, 0x80, RZ, 0xc0, !PT ;  /* 0x0000008000007812 */ /* 0x002fc800078ec0ff */
[----:B------:R-:W-:-:S06]  /*1440*/  SHF.R.U32.HI R0, RZ, 0x7, R0 ;  /* 0x00000007ff007819 */ /* 0x000fcc0000011600 */
[----:B------:R-:W1:Y:S02]  /*1450*/  SHFL.IDX PT, R0, R0, RZ, 0x1f ;  /* 0x00001fff00007589 */ /* 0x000e6400000e0000 */
[----:B-1----:R-:W-:-:S13]  /*1460*/  R2UR UR4, R0 ;  /* 0x00000000000472ca */ /* 0x002fda00000e0000 */
[----:B------:R-:W-:-:S04]  /*1470*/  ULEA.HI UR5, UR4, UR4, URZ, 0x1 ;  /* 0x0000000404057291 */ /* 0x000fc8000f8f083f */
[----:B------:R-:W-:-:S04]  /*1480*/  ULOP3.LUT UR5, UR5, 0x7fffe, URZ, 0xc0, !UPT ;  /* 0x0007fffe05057892 */ /* 0x000fc8000f8ec03f */
[----:B------:R-:W-:-:S03]  /*1490*/  UIADD3 UR5, UR4, -UR5, URZ ;  /* 0x8000000504057290 */ /* 0x000fc6000fffe03f */
[----:B------:R-:W-:Y:S01]  /*14a0*/  ULDC UR4, c[0x0][0x28c] ;  /* 0x0000a30000047ab9 */ /* 0x000fe20000000800 */
[----:B------:R-:W-:Y:S01]  /*14b0*/  ULEA UR5, UR5, UR6, 0xd ;  /* 0x0000000605057291 */ /* 0x000fe2000f8e683f */
[----:B------:R-:W-:-:S03]  /*14c0*/  ISETP.LT.AND P0, PT, RZ, UR4, PT ;  /* 0x00000004ff007c0c */ /* 0x000fc6000bf01270 */
[----:B------:R-:W-:-:S04]  /*14d0*/  UIADD3 UR5, UR5, 0x100, URZ ;  /* 0x0000010005057890 */ /* 0x000fc8000fffe03f */
[----:B------:R-:W-:-:S04]  /*14e0*/  USHF.R.U32.HI UR5, URZ, 0x4, UR5 ;  /* 0x000000043f057899 */ /* 0x000fc80008011605 */
[----:B------:R-:W-:-:S04]  /*14f0*/  ULOP3.LUT UR5, UR5, 0x3fff, URZ, 0xc0, !UPT ;  /* 0x00003fff05057892 */ /* 0x000fc8000f8ec03f */
[----:B------:R-:W-:Y:S01]  /*1500*/  ULOP3.LUT UR58, UR5, 0x10000, URZ, 0xfc, !UPT ;  /* 0x00010000053a7892 */ /* 0x000fe2000f8efc3f */
[----:B--2-4-:R-:W-:Y:S11]  /*1510*/  @P0 BRA `(.L_x_17) ;  /* 0x0000000000400947 */ /* 0x014ff60003800000 */
[----:B------:R-:W-:Y:S01]  /*1520*/  MOV R0, 0x0 ;  /* 0x0000000000007802 */ /* 0x000fe20000000f00 */
[----:B------:R-:W-:Y:S01]  /*1530*/  ULDC.64 UR4, c[0x4][0x68] ;  /* 0x01001a0000047ab9 */ /* 0x000fe20000000a00 */
[----:B------:R-:W-:Y:S01]  /*1540*/  ULDC.64 UR6, c[0x4][0x8] ;  /* 0x0100020000067ab9 */ /* 0x000fe20000000a00 */
[----:B0-2---:R-:W-:Y:S01]  /*1550*/  IMAD.U32 R4, RZ, RZ, UR4 ;  /* 0x00000004ff047e24 */ /* 0x005fe2000f8e00ff */
[----:B------:R0:W1:Y:S01]  /*1560*/  LDC.64 R14, c[0x4][R0] ;  /* 0x01000000000e7b82 */ /* 0x0000620000000a00 */
[----:B------:R-:W-:Y:S01]  /*1570*/  IMAD.U32 R5, RZ, RZ, UR5 ;  /* 0x00000005ff057e24 */ /* 0x000fe2000f8e00ff */
[----:B------:R-:W-:Y:S01]  /*1580*/  ULDC.64 UR4, c[0x4][0x70] ;  /* 0x01001c0000047ab9 */ /* 0x000fe20000000a00 */
[----:B------:R-:W-:Y:S02]  /*1590*/  IMAD.U32 R10, RZ, RZ, UR6 ;  /* 0x00000006ff0a7e24 */ /* 0x000fe4000f8e00ff */
[----:B------:R-:W-:Y:S02]  /*15a0*/  IMAD.U32 R6, RZ, RZ, UR4 ;  /* 0x00000004ff067e24 */ /* 0x000fe4000f8e00ff */
[----:B------:R-:W-:-:S02]  /*15b0*/  IMAD.U32 R7, RZ, RZ, UR5 ;  /* 0x00000005ff077e24 */ /* 0x000fc4000f8e00ff */
[----:B------:R-:W-:Y:S02]  /*15c0*/  IMAD.U32 R11, RZ, RZ, UR7 ;  /* 0x00000007ff0b7e24 */ /* 0x000fe4000f8e00ff */
[----:B------:R-:W-:Y:S02]  /*15d0*/  IMAD.MOV.U32 R8, RZ, RZ, 0x1e1 ;  /* 0x000001e1ff087424 */ /* 0x000fe400078e00ff */
[----:B------:R-:W-:Y:S02]  /*15e0*/  IMAD.MOV.U32 R12, RZ, RZ, 0x1 ;  /* 0x00000001ff0c7424 */ /* 0x000fe400078e00ff */
[----:B0-----:R-:W-:-:S07]  /*15f0*/  IMAD.MOV.U32 R13, RZ, RZ, RZ ;  /* 0x000000ffff0d7224 */ /* 0x001fce00078e00ff */
[----:B------:R-:W-:-:S07]  /*1600*/  LEPC R20, `(.L_x_17) ;  /* 0x000000001014794e */ /* 0x000fce0000000000 */
[----:B-1---5:R-:W-:Y:S05]  /*1610*/  CALL.ABS.NOINC R14 ;  /* 0x000000000e007343 */ /* 0x022fea0003c00000 */
.L_x_17:
[----:B------:R-:W-:-:S06]  /*1620*/  ULOP3.LUT UR4, UR57, 0x1, URZ, 0xfc, !UPT ;  /* 0x0000000139047892 */ /* 0x000fcc000f8efc3f */
[----:B------:R-:W-:-:S05]  /*1630*/  IMAD.U32 R0, RZ, RZ, UR4 ;  /* 0x00000004ff007e24 */ /* 0x000fca000f8e00ff */
[----:B------:R-:W-:-:S13]  /*1640*/  ISETP.NE.AND P0, PT, R0, 0x3, PT ;  /* 0x000000030000780c */ /* 0x000fda0003f05270 */
[----:B------:R-:W-:Y:S05]  /*1650*/  @!P0 BRA `(.L_x_18) ;  /* 0x0000000000048947 */ /* 0x000fea0003800000 */
[----:B------:R-:W-:Y:S01]  /*1660*/  BPT.TRAP 0x1 ;  /* 0x000000040000795c */ /* 0x000fe20000300000 */
.L_x_18:
[----:B------:R-:W1:Y:S01]  /*1670*/  S2UR UR5, SR_CgaCtaId ;  /* 0x00000000000579c3 */ /* 0x000e620000008800 */
[----:B------:R-:W-:Y:S01]  /*1680*/  R2UR UR6, R203 ;  /* 0x00000000cb0672ca */ /* 0x000fe200000e0000 */
[----:B------:R-:W-:Y:S01]  /*1690*/  UMOV UR4, 0x400 ;  /* 0x0000040000047882 */ /* 0x000fe20000000000 */
[----:B0-2---:R-:W-:-:S11]  /*16a0*/  IMAD.U32 R4, RZ, RZ, UR59 ;  /* 0x0000003bff047e24 */ /* 0x005fd6000f8e00ff */
[----:B------:R-:W-:-:S05]  /*16b0*/  IMAD.U32 R0, RZ, RZ, UR6 ;  /* 0x00000006ff007e24 */ /* 0x000fca000f8e00ff */
[----:B------:R-:W-:Y:S01]  /*16c0*/  SHF.L.U32 R0, R0, 0x1f, RZ ;  /* 0x0000001f00007819 */ /* 0x000fe200000006ff */
[----:B-1----:R-:W-:-:S06]  /*16d0*/  ULEA UR4, UR5, UR4, 0x18 ;  /* 0x0000000405047291 */ /* 0x002fcc000f8ec03f */
[----:B------:R-:W-:-:S04]  /*16e0*/  IMAD.U32 R5, RZ, RZ, UR4 ;  /* 0x00000004ff057e24 */ /* 0x000fc8000f8e00ff */
[----:B------:R-:W-:-:S04]  /*16f0*/  IMAD R3, R4, 0x8, R5 ;  /* 0x0000000804037824 */ /* 0x000fc800078e0205 */
[----:B------:R0:W1:Y:S01]  /*1700*/  SYNCS.PHASECHK.TRANS64.TRYWAIT P1, [R3+URZ], R0 ;  /* 0x00000000030075a7 */ /* 0x000062000802017f */
[----:B------:R-:W-:Y:S05]  /*1710*/  @!P0 BRA `(.L_x_19) ;  /* 0x0000000000048947 */ /* 0x000fea0003800000 */
[----:B------:R-:W-:Y:S01]  /*1720*/  BPT.TRAP 0x1 ;  /* 0x000000040000795c */ /* 0x000fe20000300000 */
.L_x_19:
[----:B-1----:R-:W-:Y:S05]  /*1730*/  @P1 BRA `(.L_x_20) ;  /* 0x0000000000081947 */ /* 0x002fea0003800000 */
[----:B------:R-:W1:Y:S02]  /*1740*/  SYNCS.PHASECHK.TRANS64.TRYWAIT P1, [R3+URZ], R0 ;  /* 0x00000000030075a7 */ /* 0x000e64000802017f */
[----:B-1----:R-:W-:Y:S05]  /*1750*/  @!P1 BRA `(.L_x_21) ;  /* 0x000000f000a89947 */ /* 0x002fea0003800000 */
.L_x_20:
[----:B------:R-:W-:-:S04]  /*1760*/  UISETP.LT.AND UP0, UPT, UR61, 0x1, UPT ;  /* 0x000000013d00788c */ /* 0x000fc8000bf01270 */
[----:B------:R-:W-:-:S06]  /*1770*/  USEL UR4, UR61, 0x1, UP0 ;  /* 0x000000013d047887 */ /* 0x000fcc0008000000 */
[----:B01----:R-:W-:Y:S01]  /*1780*/  IMAD.U32 R0, RZ, RZ, UR4 ;  /* 0x00000004ff007e24 */ /* 0x003fe2000f8e00ff */
[----:B------:R-:W-:Y:S05]  /*1790*/  WARPSYNC.ALL ;  /* 0x0000000000007948 */ /* 0x000fea0003800000 */
[----:B------:R-:W-:-:S04]  /*17a0*/  IADD3 R0, -R0, UR61, RZ ;  /* 0x0000003d00007c10 */ /* 0x000fc8000fffe1ff */
[----:B------:R-:W-:Y:S02]  /*17b0*/  ISETP.GE.AND P1, PT, R0, 0x1, PT ;  /* 0x000000010000780c */ /* 0x000fe40003f26270 */
[----:B------:R-:W-:Y:S01]  /*17c0*/  R2UR UR4, R5 ;  /* 0x00000000050472ca */ /* 0x000fe200000e0000 */
[----:B------:R-:W-:Y:S01]  /*17d0*/  ULEA UR6, UR59, UR58, 0xb ;  /* 0x0000003a3b067291 */ /* 0x000fe2000f8e583f */
[----:B------:R-:W-:Y:S01]  /*17e0*/  WARPGROUP.ARRIVE ;  /* 0x00000000000079c5 */ /* 0x000fe20000000000 */
[----:B------:R-:W-:Y:S01]  /*17f0*/  UMOV UR41, 0x40000040 ;  /* 0x4000004000297882 */ /* 0x000fe20000000000 */
[----:B------:R-:W-:Y:S01]  /*1800*/  UMOV UR43, 0x40000040 ;  /* 0x40000040002b7882 */ /* 0x000fe20000000000 */
[----:B------:R-:W-:Y:S01]  /*1810*/  UMOV UR37, UR41 ;  /* 0x0000002900257c82 */ /* 0x000fe20008000000 */
[----:B------:R-:W-:Y:S01]  /*1820*/  UMOV UR39, 0x40000040 ;  /* 0x4000004000277882 */ /* 0x000fe20000000000 */
[----:B------:R-:W-:Y:S01]  /*1830*/  UMOV UR29, UR41 ;  /* 0x00000029001d7c82 */ /* 0x000fe20008000000 */
[----:B------:R-:W-:Y:S01]  /*1840*/  UMOV UR40, UR6 ;  /* 0x0000000600287c82 */ /* 0x000fe20008000000 */
[----:B------:R-:W-:Y:S01]  /*1850*/  UMOV UR31, 0x40000040 ;  /* 0x40000040001f7882 */ /* 0x000fe20000000000 */
[----:B------:R-:W-:Y:S01]  /*1860*/  UMOV UR36, UR40 ;  /* 0x0000002800247c82 */ /* 0x000fe20008000000 */
[----:B------:R-:W-:Y:S01]  /*1870*/  UMOV UR28, UR40 ;  /* 0x00000028001c7c82 */ /* 0x000fe20008000000 */
[----:B------:R-:W-:Y:S01]  /*1880*/  UMOV UR20, UR40 ;  /* 0x0000002800147c82 */ /* 0x000fe20008000000 */
[----:B------:R-:W-:Y:S01]  /*1890*/  UIADD3 UR4, UR4, 0x20100, URZ ;  /* 0x0002010004047890 */ /* 0x000fe2000fffe03f */
[----:B------:R-:W-:Y:S01]  /*18a0*/  UMOV UR21, UR41 ;  /* 0x0000002900157c82 */ /* 0x000fe20008000000 */
[----:B------:R-:W-:-:S02]  /*18b0*/  UMOV UR23, 0x40000040 ;  /* 0x4000004000177882 */ /* 0x000fc40000000000 */
[----:B------:R-:W-:Y:S01]  /*18c0*/  USHF.R.U32.HI UR4, URZ, 0x4, UR4 ;  /* 0x000000043f047899 */ /* 0x000fe20008011604 */
[----:B------:R-:W-:Y:S01]  /*18d0*/  UMOV UR16, UR40 ;  /* 0x0000002800107c82 */ /* 0x000fe20008000000 */
[----:B------:R-:W-:Y:S02]  /*18e0*/  UMOV UR17, UR41 ;  /* 0x0000002900117c82 */ /* 0x000fe40008000000 */
[----:B------:R-:W-:Y:S01]  /*18f0*/  ULOP3.LUT UR4, UR4, 0x3fff, URZ, 0xc0, !UPT ;  /* 0x00003fff04047892 */ /* 0x000fe2000f8ec03f */
[----:B------:R-:W-:Y:S01]  /*1900*/  UMOV UR19, 0x40000040 ;  /* 0x4000004000137882 */ /* 0x000fe20000000000 */
[----:B------:R-:W-:Y:S02]  /*1910*/  UMOV UR8, UR40 ;  /* 0x0000002800087c82 */ /* 0x000fe40008000000 */
[----:B------:R-:W-:Y:S01]  /*1920*/  ULOP3.LUT UR4, UR4, 0x10000, URZ, 0xfc, !UPT ;  /* 0x0001000004047892 */ /* 0x000fe2000f8efc3f */
[----:B------:R-:W-:Y:S01]  /*1930*/  UMOV UR9, UR41 ;  /* 0x0000002900097c82 */ /* 0x000fe20008000000 */
[----:B------:R-:W-:-:S02]  /*1940*/  UMOV UR11, 0x40000040 ;  /* 0x40000040000b7882 */ /* 0x000fc40000000000 */
[----:B------:R-:W-:Y:S01]  /*1950*/  UIMAD UR5, UR59, 0x580, UR4 ;  /* 0x000005803b0578a4 */ /* 0x000fe2000f8e0204 */
[----:B------:R-:W-:Y:S01]  /*1960*/  UMOV UR24, UR40 ;  /* 0x0000002800187c82 */ /* 0x000fe20008000000 */
[----:B------:R-:W-:Y:S02]  /*1970*/  UMOV UR25, UR41 ;  /* 0x0000002900197c82 */ /* 0x000fe40008000000 */
[----:B------:R-:W-:Y:S02]  /*1980*/  UIADD3 UR38, UR5, 0x80, URZ ;  /* 0x0000008005267890 */ /* 0x000fe4000fffe03f */
[----:B------:R-:W-:Y:S02]  /*1990*/  UIADD3 UR30, UR5, 0x100, URZ ;  /* 0x00000100051e7890 */ /* 0x000fe4000fffe03f */
[----:B------:R-:W-:Y:S01]  /*19a0*/  UMOV UR42, UR5 ;  /* 0x00000005002a7c82 */ /* 0x000fe20008000000 */
[----:B------:R-:W-:Y:S01]  /*19b0*/  UIADD3 UR22, UR5, 0x180, URZ ;  /* 0x0000018005167890 */ /* 0x000fe2000fffe03f */
[----:B------:R-:W-:Y:S01]  /*19c0*/  IGMMA.64x16x32.S8.S8 R192, gdesc[UR40], RZ, !UPT, gsb0 ;  /* 0x0060000028c079f1 */ /* 0x000fe2000c0410ff */
[----:B------:R-:W-:-:S02]  /*19d0*/  UIADD3 UR18, UR5, 0x200, URZ ;  /* 0x0000020005127890 */ /* 0x000fc4000fffe03f */
[----:B------:R-:W-:Y:S02]  /*19e0*/  UIADD3 UR10, UR5, 0x280, URZ ;  /* 0x00000280050a7890 */ /* 0x000fe4000fffe03f */
[----:B------:R-:W-:Y:S01]  /*19f0*/  UIADD3 UR26, UR5, 0x300, URZ ;  /* 0x00000300051a7890 */ /* 0x000fe2000fffe03f */
[----:B------:R-:W-:Y:S01]  /*1a00*/  UMOV UR27, 0x40000040 ;  /* 0x40000040001b7882 */ /* 0x000fe20000000000 */
[----:B------:R-:W-:Y:S01]  /*1a10*/  UIADD3 UR46, UR5, 0x380, URZ ;  /* 0x00000380052e7890 */ /* 0x000fe2000fffe03f */
[----:B------:R-:W-:Y:S01]  /*1a20*/  UMOV UR44, UR40 ;  /* 0x00000028002c7c82 */ /* 0x000fe20008000000 */
[----:B------:R-:W-:Y:S01]  /*1a30*/  UMOV UR45, UR41 ;  /* 0x00000029002d7c82 */ /* 0x000fe20008000000 */
        /* <DEDUP_REMOVED lines=14> */
[----:B------:R-:W-:-:S02]  /*1b20*/  WARPGROUP.DEPBAR.LE gsb0, 0x0 ;  /* 0x00008000000079c5 */ /* 0x000fc40000010000 */
[----:B------:R-:W-:-:S06]  /*1b30*/  WARPGROUP.ARRIVE ;  /* 0x00000000000079c5 */ /* 0x000fcc0000000000 */
[----:B------:R-:W-:Y:S03]  /*1b40*/  IGMMA.64x16x32.S8.S8 R176, gdesc[UR36], RZ, !UPT, gsb0 ;  /* 0x0060000024b079f1 */ /* 0x000fe6000c0410ff */
[----:B------:R-:W-:Y:S02]  /*1b50*/  WARPGROUP.DEPBAR.LE gsb0, 0x0 ;  /* 0x00008000000079c5 */ /* 0x000fe40000010000 */
[----:B------:R-:W-:-:S06]  /*1b60*/  WARPGROUP.ARRIVE ;  /* 0x00000000000079c5 */ /* 0x000fcc0000000000 */
[----:B------:R-:W-:Y:S03]  /*1b70*/  IGMMA.64x16x32.S8.S8 R160, gdesc[UR28], RZ, !UPT, gsb0 ;  /* 0x006000001ca079f1 */ /* 0x000fe6000c0410ff */
[----:B------:R-:W-:Y:S02]  /*1b80*/  WARPGROUP.DEPBAR.LE gsb0, 0x0 ;  /* 0x00008000000079c5 */ /* 0x000fe40000010000 */
[----:B------:R-:W-:-:S06]  /*1b90*/  WARPGROUP.ARRIVE ;  /* 0x00000000000079c5 */ /* 0x000fcc0000000000 */
[----:B------:R-:W-:Y:S01]  /*1ba0*/  IGMMA.64x16x32.S8.S8 R144, gdesc[UR20], RZ, !UPT, gsb0 ;  /* 0x00600000149079f1 */ /* 0x000fe2000c0410ff */
[----:B------:R-:W-:Y:S01]  /*1bb0*/  UIADD3 UR20, UR6, 0x2, URZ ;  /* 0x0000000206147890 */ /* 0x000fe2000fffe03f */
[----:B------:R-:W-:Y:S02]  /*1bc0*/  UMOV UR21, 0x40000040 ;  /* 0x4000004000157882 */ /* 0x000fe40000000000 */
[----:B------:R-:W-:-:S04]  /*1bd0*/  UMOV UR41, UR21 ;  /* 0x0000001500297c82 */ /* 0x000fc80008000000 */
[----:B------:R-:W-:Y:S01]  /*1be0*/  UMOV UR40, UR20 ;  /* 0x0000001400287c82 */ /* 0x000fe20008000000 */
[----:B------:R-:W-:Y:S02]  /*1bf0*/  WARPGROUP.DEPBAR.LE gsb0, 0x0 ;  /* 0x00008000000079c5 */ /* 0x000fe40000010000 */
[----:B------:R-:W-:-:S06]  /*1c00*/  WARPGROUP.ARRIVE ;  /* 0x00000000000079c5 */ /* 0x000fcc0000000000 */
[----:B------:R-:W-:Y:S03]  /*1c10*/  IGMMA.64x16x32.S8.S8 R128, gdesc[UR16], RZ, !UPT, gsb0 ;  /* 0x00600000108079f1 */ /* 0x000fe6000c0410ff */
        /* <DEDUP_REMOVED lines=18> */
[----:B------:R-:W-:Y:S01]  /*1d40*/  UMOV UR48, UR7 ;  /* 0x0000000700307c82 */ /* 0x000fe20008000000 */
[----:B------:R-:W-:Y:S01]  /*1d50*/  UMOV UR49, 0x40000040 ;  /* 0x4000004000317882 */ /* 0x000fe20000000000 */
[----:B------:R-:W-:Y:S01]  /*1d60*/  UMOV UR32, UR48 ;  /* 0x0000003000207c82 */ /* 0x000fe20008000000 */
        /* <DEDUP_REMOVED lines=15> */
[----:B------:R-:W-:Y:S01]  /*1e60*/  UIADD3 UR7, UR6, 0x402, URZ ;  /* 0x0000040206077890 */ /* 0x000fe2000fffe03f */
[----:B------:R-:W-:-:S02]  /*1e70*/  WARPGROUP.DEPBAR.LE gsb0, 0x0 ;  /* 0x00008000000079c5 */ /* 0x000fc40000010000 */
[----:B------:R-:W-:-:S06]  /*1e80*/  WARPGROUP.ARRIVE ;  /* 0x00000000000079c5 */ /* 0x000fcc0000000000 */
[----:B------:R-:W-:Y:S01]  /*1e90*/  IGMMA.64x16x32.S8.S8 R24, gdesc[UR48], RZ, !UPT, gsb0 ;  /* 0x00600000301879f1 */ /* 0x000fe2000c0410ff */
[----:B------:R-:W-:Y:S01]  /*1ea0*/  UIADD3 UR50, UR5, 0x502, URZ ;  /* 0x0000050205327890 */ /* 0x000fe2000fffe03f */
[----:B------:R-:W-:Y:S01]  /*1eb0*/  UMOV UR51, 0x40000040 ;  /* 0x4000004000337882 */ /* 0x000fe20000000000 */
[----:B------:R-:W-:Y:S02]  /*1ec0*/  WARPGROUP.DEPBAR.LE gsb0, 0x0 ;  /* 0x00008000000079c5 */ /* 0x000fe40000010000 */
[----:B------:R-:W-:-:S06]  /*1ed0*/  WARPGROUP.ARRIVE ;  /* 0x00000000000079c5 */ /* 0x000fcc0000000000 */
[----:B------:R-:W-:Y:S01]  /*1ee0*/  IGMMA.64x16x32.S8.S8 R40, gdesc[UR32], RZ, !UPT, gsb0 ;  /* 0x00600000202879f1 */ /* 0x000fe2000c0410ff */
[----:B------:R-:W-:Y:S01]  /*1ef0*/  UIADD3 UR34, UR5, 0x82, URZ ;  /* 0x0000008205227890 */ /* 0x000fe2000fffe03f */
[----:B------:R-:W-:Y:S01]  /*1f00*/  UMOV UR32, UR20 ;  /* 0x0000001400207c82 */ /* 0x000fe20008000000 */
[----:B------:R-:W-:Y:S01]  /*1f10*/  UMOV UR33, UR21 ;  /* 0x0000001500217c82 */ /* 0x000fe20008000000 */
[----:B------:R-:W-:Y:S01]  /*1f20*/  UMOV UR35, 0x40000040 ;  /* 0x4000004000237882 */ /* 0x000fe20000000000 */
[----:B------:R-:W-:Y:S02]  /*1f30*/  WARPGROUP.DEPBAR.LE gsb0, 0x0 ;  /* 0x00008000000079c5 */ /* 0x000fe40000010000 */
[----:B------:R-:W-:-:S06]  /*1f40*/  WARPGROUP.ARRIVE ;  /* 0x00000000000079c5 */ /* 0x000fcc0000000000 */
[----:B------:R-:W-:Y:S01]  /*1f50*/  IGMMA.64x16x32.S8.S8 R56, gdesc[UR12], RZ, !UPT, gsb0 ;  /* 0x006000000c3879f1 */ /* 0x000fe2000c0410ff */
[----:B------:R-:W-:Y:S01]  /*1f60*/  UMOV UR12, UR48 ;  /* 0x00000030000c7c82 */ /* 0x000fe20008000000 */
[----:B------:R-:W-:Y:S01]  /*1f70*/  UMOV UR13, UR49 ;  /* 0x00000031000d7c82 */ /* 0x000fe20008000000 */
[----:B------:R-:W-:Y:S01]  /*1f80*/  UMOV UR14, UR22 ;  /* 0x00000016000e7c82 */ /* 0x000fe20008000000 */
[----:B------:R-:W-:Y:S01]  /*1f90*/  UMOV UR15, UR23 ;  /* 0x00000017000f7c82 */ /* 0x000fe20008000000 */
        /* <DEDUP_REMOVED lines=18> */
[----:B------:R-:W-:Y:S01]  /*20c0*/  UMOV UR48, UR20 ;  /* 0x0000001400307c82 */ /* 0x000fe20008000000 */
[----:B------:R-:W-:Y:S01]  /*20d0*/  UMOV UR49, UR21 ;  /* 0x0000001500317c82 */ /* 0x000fe20008000000 */
        /* <DEDUP_REMOVED lines=44> */
[----:B------:R-:W-:Y:S03]  /*23a0*/  IGMMA.64x16x32.S8.S8 R192, gdesc[UR20], R192, gsb0 ;  /* 0x0060000014c079f1 */ /* 0x000fe600080410c0 */
        /* <DEDUP_REMOVED lines=29> */
[----:B------:R-:W-:Y:S01]  /*2580*/  IGMMA.64x16x32.S8.S8 R32, gdesc[UR48], R32, gsb0 ;  /* 0x00600000302079f1 */ /* 0x000fe20008041020 */
        /* <DEDUP_REMOVED lines=25> */
[----:B------:R-:W-:Y:S01]  /*2720*/  IGMMA.64x16x32.S8.S8 R24, gdesc[UR48], R24, gsb0 ;  /* 0x00600000301879f1 */ /* 0x000fe20008041018 */
[----:B------:R-:W-:Y:S01]  /*2730*/  UIADD3 UR50, UR5, 0x504, URZ ;  /* 0x0000050405327890 */ /* 0x000fe2000fffe03f */
[----:B------:R-:W-:Y:S01]  /*2740*/  UMOV UR51, 0x40000040 ;  /* 0x4000004000337882 */ /* 0x000fe20000000000 */
[----:B------:R-:W-:Y:S02]  /*2750*/  WARPGROUP.DEPBAR.LE gsb0, 0x0 ;  /* 0x00008000000079c5 */ /* 0x000fe40000010000 */
[----:B------:R-:W-:-:S06]  /*2760*/  WARPGROUP.ARRIVE ;  /* 0x00000000000079c5 */ /* 0x000fcc0000000000 */
[----:B------:R-:W-:Y:S01]  /*2770*/  IGMMA.64x16x32.S8.S8 R40, gdesc[UR24], R40, gsb0 ;  /* 0x00600000182879f1 */ /* 0x000fe20008041028 */
[----:B------:R-:W-:Y:S01]  /*2780*/  UIADD3 UR26, UR5, 0x104, URZ ;  /* 0x00000104051a7890 */ /* 0x000fe2000fffe03f */
[----:B------:R-:W-:Y:S01]  /*2790*/  UMOV UR27, 0x40000040 ;  /* 0x40000040001b7882 */ /* 0x000fe20000000000 */
[----:B------:R-:W-:Y:S02]  /*27a0*/  WARPGROUP.DEPBAR.LE gsb0, 0x0 ;  /* 0x00008000000079c5 */ /* 0x000fe40000010000 */
[----:B------:R-:W-:-:S06]  /*27b0*/  WARPGROUP.ARRIVE ;  /* 0x00000000000079c5 */ /* 0x000fcc0000000000 */
[----:B------:R-:W-:Y:S01]  /*27c0*/  IGMMA.64x16x32.S8.S8 R56, gdesc[UR36], R56, gsb0 ;  /* 0x00600000243879f1 */ /* 0x000fe20008041038 */
[----:B------:R-:W-:Y:S02]  /*27d0*/  UIADD3 UR36, UR6, 0x4, URZ ;  /* 0x0000000406247890 */ /* 0x000fe4000fffe03f */
[----:B------:R-:W-:Y:S01]  /*27e0*/  UIADD3 UR38, UR5, 0x4, URZ ;  /* 0x0000000405267890 */ /* 0x000fe2000fffe03f */
[----:B------:R-:W-:Y:S01]  /*27f0*/  UMOV UR37, 0x40000040 ;  /* 0x4000004000257882 */ /* 0x000fe20000000000 */
[----:B------:R-:W-:Y:S01]  /*2800*/  UMOV UR39, 0x40000040 ;  /* 0x4000004000277882 */ /* 0x000fe20000000000 */
[----:B------:R-:W-:Y:S02]  /*2810*/  UMOV UR25, UR37 ;  /* 0x0000002500197c82 */ /* 0x000fe40008000000 */
[----:B------:R-:W-:Y:S01]  /*2820*/  UMOV UR24, UR36 ;  /* 0x0000002400187c82 */ /* 0x000fe20008000000 */
[----:B------:R-:W-:Y:S01]  /*2830*/  UMOV UR48, UR36 ;  /* 0x0000002400307c82 */ /* 0x000fe20008000000 */
[----:B------:R-:W-:Y:S01]  /*2840*/  UMOV UR49, UR37 ;  /* 0x0000002500317c82 */ /* 0x000fe20008000000 */
[----:B------:R-:W-:-:S02]  /*2850*/  WARPGROUP.DEPBAR.LE gsb0, 0x0 ;  /* 0x00008000000079c5 */ /* 0x000fc40000010000 */
[----:B------:R-:W-:-:S06]  /*2860*/  WARPGROUP.ARRIVE ;  /* 0x00000000000079c5 */ /* 0x000fcc0000000000 */
[----:B------:R-:W-:Y:S01]  /*2870*/  IGMMA.64x16x32.S8.S8 R72, gdesc[UR28], R72, gsb0 ;  /* 0x006000001c4879f1 */ /* 0x000fe20008041048 */
[----:B------:R-:W-:Y:S01]  /*2880*/  UIADD3 UR30, UR5, 0x484, URZ ;  /* 0x00000484051e7890 */ /* 0x000fe2000fffe03f */
[----:B------:R-:W-:Y:S01]  /*2890*/  UMOV UR28, UR36 ;  /* 0x00000024001c7c82 */ /* 0x000fe20008000000 */
[----:B------:R-:W-:Y:S01]  /*28a0*/  UMOV UR29, UR37 ;  /* 0x00000025001d7c82 */ /* 0x000fe20008000000 */
[----:B------:R-:W-:Y:S01]  /*28b0*/  UMOV UR31, 0x40000040 ;  /* 0x40000040001f7882 */ /* 0x000fe20000000000 */
[----:B------:R-:W-:Y:S02]  /*28c0*/  WARPGROUP.DEPBAR.LE gsb0, 0x0 ;  /* 0x00008000000079c5 */ /* 0x000fe40000010000 */
        /* <DEDUP_REMOVED lines=60> */
[----:B------:R-:W-:Y:S01]  /*2c90*/  UIADD3 UR16, UR6, 0x6, URZ ;  /* 0x0000000606107890 */ /* 0x000fe2000fffe03f */
[----:B------:R-:W-:Y:S01]  /*2ca0*/  UMOV UR17, 0x40000040 ;  /* 0x4000004000117882 */ /* 0x000fe20000000000 */
[----:B------:R-:W-:Y:S01]  /*2cb0*/  UIADD3 UR6, UR6, 0x406, URZ ;  /* 0x0000040606067890 */ /* 0x000fe2000fffe03f */
        /* <DEDUP_REMOVED lines=209> */
[----:B------:R-:W-:Y:S05]  /*39d0*/  @!P1 BRA `(.L_x_22) ;  /* 0x0000002400389947 */ /* 0x000fea0003800000 */
[----:B------:R-:W-:Y:S01]  /*39e0*/  R2UR UR6, R203 ;  /* 0x00000000cb0672ca */ /* 0x000fe200000e0000 */
[----:B------:R-:W-:Y:S01]  /*39f0*/  UIADD3 UR5, UR59, 0x1, URZ ;  /* 0x000000013b057890 */ /* 0x000fe2000fffe03f */
[----:B------:R-:W-:Y:S01]  /*3a00*/  R2UR UR56, R0 ;  /* 0x00000000003872ca */ /* 0x000fe200000e0000 */
[----:B------:R-:W-:Y:S02]  /*3a10*/  UMOV UR54, UR59 ;  /* 0x0000003b00367c82 */ /* 0x000fe40008000000 */
[----:B------:R-:W-:-:S04]  /*3a20*/  UISETP.NE.AND UP0, UPT, UR5, 0x4, UPT ;  /* 0x000000040500788c */ /* 0x000fc8000bf05270 */
[----:B------:R-:W-:Y:S02]  /*3a30*/  USEL UR55, URZ, 0x1, UP0 ;  /* 0x000000013f377887 */ /* 0x000fe40008000000 */
[----:B------:R-:W-:Y:S02]  /*3a40*/  USEL UR5, UR5, URZ, UP0 ;  /* 0x0000003f05057287 */ /* 0x000fe40008000000 */
[----:B------:R-:W-:-:S12]  /*3a50*/  ULOP3.LUT UR55, UR6, UR55, URZ, 0x3c, !UPT ;  /* 0x0000003706377292 */ /* 0x000fd8000f8e3c3f */
.L_x_29:
[----:B------:R-:W-:Y:S05]  /*3a60*/  @!P0 BRA `(.L_x_23) ;  /* 0x0000000000048947 */ /* 0x000fea0003800000 */
[----:B------:R-:W-:Y:S01]  /*3a70*/  BPT.TRAP 0x1 ;  /* 0x000000040000795c */ /* 0x000fe20000300000 */
.L_x_23:
[----:B------:R-:W0:Y:S01]  /*3a80*/  S2UR UR7, SR_CgaCtaId ;  /* 0x00000000000779c3 */ /* 0x000e220000008800 */
[----:B------:R-:W-:Y:S01]  /*3a90*/  UMOV UR6, 0x400 ;  /* 0x0000040000067882 */ /* 0x000fe20000000000 */
[----:B------:R-:W-:Y:S02]  /*3aa0*/  IMAD.U32 R0, RZ, RZ, UR55 ;  /* 0x00000037ff007e24 */ /* 0x000fe4000f8e00ff */
[----:B------:R-:W-:-:S03]  /*3ab0*/  IMAD.U32 R4, RZ, RZ, UR5 ;  /* 0x00000005ff047e24 */ /* 0x000fc6000f8e00ff */
[----:B------:R-:W-:Y:S01]  /*3ac0*/  SHF.L.U32 R0, R0, 0x1f, RZ ;  /* 0x0000001f00007819 */ /* 0x000fe200000006ff */
[----:B0-----:R-:W-:-:S06]  /*3ad0*/  ULEA UR6, UR7, UR6, 0x18 ;  /* 0x0000000607067291 */ /* 0x001fcc000f8ec03f */
[----:B------:R-:W-:-:S04]  /*3ae0*/  IMAD.U32 R5, RZ, RZ, UR6 ;  /* 0x00000006ff057e24 */ /* 0x000fc8000f8e00ff */
[----:B------:R-:W-:-:S04]  /*3af0*/  IMAD R3, R4, 0x8, R5 ;  /* 0x0000000804037824 */ /* 0x000fc800078e0205 */
[----:B------:R0:W1:Y:S01]  /*3b00*/  SYNCS.PHASECHK.TRANS64.TRYWAIT P1, [R3+URZ], R0 ;  /* 0x00000000030075a7 */ /* 0x000062000802017f */
[----:B------:R-:W-:Y:S05]  /*3b10*/  @!P0 BRA `(.L_x_24) ;  /* 0x0000000000048947 */ /* 0x000fea0003800000 */
[----:B------:R-:W-:Y:S01]  /*3b20*/  BPT.TRAP 0x1 ;  /* 0x000000040000795c */ /* 0x000fe20000300000 */
.L_x_24:
[----:B-1----:R-:W-:Y:S05]  /*3b30*/  @P1 BRA `(.L_x_25) ;  /* 0x0000000000081947 */ /* 0x002fea0003800000 */
[----:B------:R-:W1:Y:S02]  /*3b40*/  SYNCS.PHASECHK.TRANS64.TRYWAIT P1, [R3+URZ], R0 ;  /* 0x00000000030075a7 */ /* 0x000e64000802017f */
[----:B-1----:R-:W-:Y:S05]  /*3b50*/  @!P1 BRA `(.L_x_26) ;  /* 0x000000cc00bc9947 */ /* 0x002fea0003800000 */
.L_x_25:
[----:B------:R-:W-:Y:S01]  /*3b60*/  ULEA UR7, UR5, UR58, 0xb ;  /* 0x0000003a05077291 */ /* 0x000fe2000f8e583f */
[----:B------:R-:W-:Y:S01]  /*3b70*/  WARPGROUP.ARRIVE ;  /* 0x00000000000079c5 */ /* 0x000fe20000000000 */
[----:B------:R-:W-:Y:S01]  /*3b80*/  UIMAD UR6, UR5, 0x580, UR4 ;  /* 0x00000580050678a4 */ /* 0x000fe2000f8e0204 */
[----:B------:R-:W-:Y:S01]  /*3b90*/  UMOV UR9, 0x40000040 ;  /* 0x4000004000097882 */ /* 0x000fe20000000000 */
[----:B------:R-:W-:Y:S02]  /*3ba0*/  UMOV UR11, 0x40000040 ;  /* 0x40000040000b7882 */ /* 0x000fe40000000000 */
[----:B------:R-:W-:Y:S01]  /*3bb0*/  UIADD3 UR14, UR6, 0x80, URZ ;  /* 0x00000080060e7890 */ /* 0x000fe2000fffe03f */
[----:B------:R-:W-:Y:S02]  /*3bc0*/  UMOV UR8, UR7 ;  /* 0x0000000700087c82 */ /* 0x000fe40008000000 */
[----:B------:R-:W-:Y:S01]  /*3bd0*/  UMOV UR10, UR6 ;  /* 0x00000006000a7c82 */ /* 0x000fe20008000000 */
[----:B------:R-:W-:Y:S01]  /*3be0*/  UMOV UR12, UR8 ;  /* 0x00000008000c7c82 */ /* 0x000fe20008000000 */
[----:B------:R-:W-:Y:S01]  /*3bf0*/  IGMMA.64x16x32.S8.S8 R192, gdesc[UR8], R192, gsb0 ;  /* 0x0060000008c079f1 */ /* 0x000fe200080410c0 */
        /* <DEDUP_REMOVED lines=38> */
[----:B------:R-:W-:-:S02]  /*3e60*/  UIADD3 UR8, UR7, 0x2, URZ ;  /* 0x0000000207087890 */ /* 0x000fc4000fffe03f */
[----:B------:R-:W-:Y:S01]  /*3e70*/  UIADD3 UR9, UR6, 0x2, URZ ;  /* 0x0000000206097890 */ /* 0x000fe2000fffe03f */
[----:B------:R-:W-:Y:S02]  /*3e80*/  WARPGROUP.DEPBAR.LE gsb0, 0x0 ;  /* 0x00008000000079c5 */ /* 0x000fe40000010000 */
[----:B------:R-:W-:-:S06]  /*3e90*/  WARPGROUP.ARRIVE ;  /* 0x00000000000079c5 */ /* 0x000fcc0000000000 */
[----:B------:R-:W-:Y:S01]  /*3ea0*/  IGMMA.64x16x32.S8.S8 R176, gdesc[UR12], R176, gsb0 ;  /* 0x006000000cb079f1 */ /* 0x000fe200080410b0 */
[----:B------:R-:W-:Y:S02]  /*3eb0*/  UIADD3 UR12, UR7, 0x400, URZ ;  /* 0x00000400070c7890 */ /* 0x000fe4000fffe03f */
        /* <DEDUP_REMOVED lines=50> */
[----:B------:R-:W-:Y:S01]  /*41e0*/  UMOV UR50, UR10 ;  /* 0x0000000a00327c82 */ /* 0x000fe20008000000 */
[----:B------:R-:W-:Y:S01]  /*41f0*/  UMOV UR51, UR11 ;  /* 0x0000000b00337c82 */ /* 0x000fe20008000000 */
        /* <DEDUP_REMOVED lines=45> */
[----:B------:R-:W-:Y:S01]  /*44d0*/  UMOV UR12, UR8 ;  /* 0x00000008000c7c82 */ /* 0x000fe20008000000 */
[----:B------:R-:W-:Y:S01]  /*44e0*/  UMOV UR13, 0x40000040 ;  /* 0x40000040000d7882 */ /* 0x000fe20000000000 */
        /* <DEDUP_REMOVED lines=124> */
[----:B------:R-:W-:Y:S02]  /*4cb0*/  WARPGROUP.DEPBAR.LE gsb0, 0x0 ;  /* 0x00008000000079c5 */ /* 0x000fe40000010000 */
[----:B------:R-:W-:-:S06]  /*4cc0*/  WARPGROUP.ARRIVE ;  /* 0x00000000000079c5 */ /* 0x000fcc0000000000 */
[----:B------:R-:W-:Y:S01]  /*4cd0*/  IGMMA.64x16x32.S8.S8 R152, gdesc[UR16], R152, gsb0 ;  /* 0x00600000109879f1 */ /* 0x000fe20008041098 */
[----:B------:R-:W-:Y:S02]  /*4ce0*/  UIADD3 UR16, UR6, 0x4, URZ ;  /* 0x0000000406107890 */ /* 0x000fe4000fffe03f */
[----:B------:R-:W-:Y:S02]  /*4cf0*/  UIADD3 UR17, UR6, 0x84, URZ ;  /* 0x0000008406117890 */ /* 0x000fe4000fffe03f */
        /* <DEDUP_REMOVED lines=31> */
[----:B------:R-:W-:Y:S01]  /*4ef0*/  UMOV UR14, UR17 ;  /* 0x00000011000e7c82 */ /* 0x000fe20008000000 */
[----:B------:R-:W-:Y:S01]  /*4f00*/  UMOV UR15, 0x40000040 ;  /* 0x40000040000f7882 */ /* 0x000fe20000000000 */
[----:B------:R-:W-:Y:S01]  /*4f10*/  UMOV UR17, UR9 ;  /* 0x0000000900117c82 */ /* 0x000fe20008000000 */
        /* <DEDUP_REMOVED lines=97> */
[----:B------:R-:W-:Y:S01]  /*5530*/  UIADD3 UR7, UR7, 0x406, URZ ;  /* 0x0000040607077890 */ /* 0x000fe2000fffe03f */
        /* <DEDUP_REMOVED lines=128> */
[----:B------:R-:W-:Y:S01]  /*5d40*/  BPT.TRAP 0x1 ;  /* 0x000000040000795c */ /* 0x000fe20000300000 */
.L_x_27:
[----:B------:R-:W-:Y:S01]  /*5d50*/  ISETP.NE.AND P1, PT, R2, RZ, PT ;  /* 0x000000ff0200720c */ /* 0x000fe20003f25270 */
[----:B01----:R-:W-:Y:S01]  /*5d60*/  IMAD.U32 R0, RZ, RZ, UR54 ;  /* 0x00000036ff007e24 */ /* 0x003fe2000f8e00ff */
[----:B------:R-:W-:-:S11]  /*5d70*/  UISETP.GT.U32.AND UP0, UPT, UR57, 0x1, UPT ;  /* 0x000000013900788c */ /* 0x000fd6000bf04070 */
[----:B------:R-:W-:-:S04]  /*5d80*/  @P1 IMAD R0, R0, 0x8, R5 ;  /* 0x0000000800001824 */ /* 0x000fc800078e0205 */
[----:B------:R-:W-:-:S05]  /*5d90*/  @P1 VIADD R3, R0, 0x20 ;  /* 0x0000002000031836 */ /* 0x000fca0000000000 */
[----:B------:R-:W-:-:S04]  /*5da0*/  @P1 PRMT R3, R16, 0x654, R3 ;  /* 0x0000065410031816 */ /* 0x000fc80000000003 */
[----:B------:R0:W-:Y:S01]  /*5db0*/  @P1 SYNCS.ARRIVE.TRANS64.RED.A1T0 RZ, [R3+URZ], RZ ;  /* 0x000000ff03ff19a7 */ /* 0x0001e2000810043f */
[----:B------:R-:W-:-:S13]  /*5dc0*/  PLOP3.LUT P1, PT, PT, PT, UP0, 0x80, 0x0 ;  /* 0x000000000000781c */ /* 0x000fda0003f2f008 */
[----:B0-----:R-:W-:Y:S05]  /*5dd0*/  @P1 BRA `(.L_x_28) ;  /* 0x0000000000041947 */ /* 0x001fea0003800000 */
[----:B------:R-:W-:Y:S01]  /*5de0*/  BPT.TRAP 0x1 ;  /* 0x000000040000795c */ /* 0x000fe20000300000 */
.L_x_28:
[----:B------:R-:W-:Y:S02]  /*5df0*/  UISETP.GT.AND UP2, UPT, UR56, 0x1, UPT ;  /* 0x000000013800788c */ /* 0x000fe4000bf44270 */
[----:B------:R-:W-:Y:S02]  /*5e00*/  UIADD3 UR5, UR5, 0x1, URZ ;  /* 0x0000000105057890 */ /* 0x000fe4000fffe03f */
[----:B------:R-:W-:Y:S02]  /*5e10*/  UIADD3 UR54, UR54, 0x1, URZ ;  /* 0x0000000136367890 */ /* 0x000fe4000fffe03f */
[----:B------:R-:W-:Y:S01]  /*5e20*/  PLOP3.LUT P1, PT, PT, PT, UP2, 0x80, 0x0 ;  /* 0x000000000000781c */ /* 0x000fe20003f2f028 */
[----:B------:R-:W-:Y:S02]  /*5e30*/  UISETP.NE.AND UP0, UPT, UR5, 0x4, UPT ;  /* 0x000000040500788c */ /* 0x000fe4000bf05270 */
[----:B------:R-:W-:Y:S02]  /*5e40*/  UIADD3 UR6, UR56, -0x1, URZ ;  /* 0xffffffff38067890 */ /* 0x000fe4000fffe03f */
[----:B------:R-:W-:-:S02]  /*5e50*/  UISETP.NE.AND UP1, UPT, UR54, 0x4, UPT ;  /* 0x000000043600788c */ /* 0x000fc4000bf25270 */
[----:B------:R-:W-:Y:S02]  /*5e60*/  USEL UR7, URZ, 0x1, UP0 ;  /* 0x000000013f077887 */ /* 0x000fe40008000000 */
[----:B------:R-:W-:Y:S02]  /*5e70*/  USEL UR5, UR5, URZ, UP0 ;  /* 0x0000003f05057287 */ /* 0x000fe40008000000 */
[----:B------:R-:W-:Y:S02]  /*5e80*/  USEL UR54, UR54, URZ, UP1 ;  /* 0x0000003f36367287 */ /* 0x000fe40008800000 */
[----:B------:R-:W-:Y:S01]  /*5e90*/  ULOP3.LUT UR55, UR55, UR7, URZ, 0x3c, !UPT ;  /* 0x0000000737377292 */ /* 0x000fe2000f8e3c3f */
[----:B------:R-:W-:Y:S01]  /*5ea0*/  UMOV UR56, UR6 ;  /* 0x0000000600387c82 */ /* 0x000fe20008000000 */
[----:B------:R-:W-:Y:S10]  /*5eb0*/  @P1 BRA `(.L_x_29) ;  /* 0xffffffd800e81947 */ /* 0x000ff4000383ffff */
.L_x_22:
[----:B------:R-:W0:Y:S02]  /*5ec0*/  LDC R0, c[0x0][0x28c] ;  /* 0x0000a300ff007b82 */ /* 0x000e240000000800 */
[----:B0-----:R-:W-:-:S13]  /*5ed0*/  ISETP.GE.AND P1, PT, R0, 0x1, PT ;  /* 0x000000010000780c */ /* 0x001fda0003f26270 */
[----:B------:R-:W-:Y:S05]  /*5ee0*/  @!P1 BRA `(.L_x_30) ;  /* 0x0000000000449947 */ /* 0x000fea0003800000 */
[----:B------:R-:W-:Y:S05]  /*5ef0*/  @!P0 BRA `(.L_x_31) ;  /* 0x0000000000048947 */ /* 0x000fea0003800000 */
[----:B------:R-:W-:Y:S01]  /*5f00*/  BPT.TRAP 0x1 ;  /* 0x000000040000795c */ /* 0x000fe20000300000 */
.L_x_31:
[----:B------:R-:W-:Y:S01]  /*5f10*/  ISETP.NE.AND P0, PT, R2, RZ, PT ;  /* 0x000000ff0200720c */ /* 0x000fe20003f05270 */
[----:B------:R-:W-:-:S12]  /*5f20*/  UISETP.LT.AND UP1, UPT, UR61, 0x1, UPT ;  /* 0x000000013d00788c */ /* 0x000fd8000bf21270 */
[----:B------:R-:W-:-:S05]  /*5f30*/  VOTEU.ANY UP0, P0 ;  /* 0x00000000003f7886 */ /* 0x000fca0000000100 */
[----:B------:R-:W-:-:S04]  /*5f40*/  @UP0 USEL UR4, UR61, 0x1, UP1 ;  /* 0x000000013d040887 */ /* 0x000fc80008800000 */
[----:B------:R-:W-:Y:S02]  /*5f50*/  @UP0 UIADD3 UR4, UR59, UR61, -UR4 ;  /* 0x0000003d3b040290 */ /* 0x000fe4000fffe804 */
[----:B------:R-:W-:-:S04]  /*5f60*/  UISETP.GT.U32.AND UP0, UPT, UR57, 0x1, UPT ;  /* 0x000000013900788c */ /* 0x000fc8000bf04070 */
[----:B------:R-:W-:-:S04]  /*5f70*/  IMAD.U32 R0, RZ, RZ, UR4 ;  /* 0x00000004ff007e24 */ /* 0x000fc8000f8e00ff */
[----:B------:R-:W-:-:S05]  /*5f80*/  @P0 IMAD.SHL.U32 R0, R0, 0x8, RZ ;  /* 0x0000000800000824 */ /* 0x000fca00078e00ff */
[----:B------:R-:W-:-:S04]  /*5f90*/  @P0 LOP3.LUT R0, R0, 0x18, RZ, 0xc0, !PT ;  /* 0x0000001800000812 */ /* 0x000fc800078ec0ff */
[----:B------:R-:W-:-:S04]  /*5fa0*/  @P0 IADD3 R3, R5, 0x20, R0 ;  /* 0x0000002005030810 */ /* 0x000fc80007ffe000 */
[----:B------:R-:W-:-:S04]  /*5fb0*/  @P0 PRMT R3, R16, 0x654, R3 ;  /* 0x0000065410030816 */ /* 0x000fc80000000003 */
[----:B------:R0:W-:Y:S01]  /*5fc0*/  @P0 SYNCS.ARRIVE.TRANS64.RED.A1T0 RZ, [R3+URZ], RZ ;  /* 0x000000ff03ff09a7 */ /* 0x0001e2000810043f */
[----:B------:R-:W-:-:S13]  /*5fd0*/  PLOP3.LUT P0, PT, PT, PT, UP0, 0x80, 0x0 ;  /* 0x000000000000781c */ /* 0x000fda0003f0f008 */
[----:B0-----:R-:W-:Y:S05]  /*5fe0*/  @P0 BRA `(.L_x_30) ;  /* 0x0000000000040947 */ /* 0x001fea0003800000 */
[----:B------:R-:W-:Y:S01]  /*5ff0*/  BPT.TRAP 0x1 ;  /* 0x000000040000795c */ /* 0x000fe20000300000 */
.L_x_30:
[----:B------:R-:W0:Y:S01]  /*6000*/  S2R R5, SR_TID.X ;  /* 0x0000000000057919 */ /* 0x000e220000002100 */
[----:B------:R-:W-:Y:S01]  /*6010*/  R2UR UR4, R23 ;  /* 0x00000000170472ca */ /* 0x000fe200000e0000 */
[----:B------:R-:W-:Y:S01]  /*6020*/  IMAD.MOV.U32 R7, RZ, RZ, -0x2 ;  /* 0xfffffffeff077424 */ /* 0x000fe200078e00ff */
[----:B------:R-:W-:Y:S01]  /*6030*/  R2UR UR5, R19 ;  /* 0x00000000130572ca */ /* 0x000fe200000e0000 */
[----:B------:R-:W-:Y:S01]  /*6040*/  UIADD3 UR59, UR61, UR59, URZ ;  /* 0x0000003b3d3b7290 */ /* 0x000fe2000fffe03f */
[----:B------:R-:W-:Y:S01]  /*6050*/  R2UR UR15, R203 ;  /* 0x00000000cb0f72ca */ /* 0x000fe200000e0000 */
[----:B------:R-:W-:Y:S01]  /*6060*/  ULDC UR11, c[0x0][0x288] ;  /* 0x0000a200000b7ab9 */ /* 0x000fe20000000800 */
[----:B------:R-:W-:Y:S01]  /*6070*/  ULDC UR10, c[0x0][0x284] ;  /* 0x0000a100000a7ab9 */ /* 0x000fe20000000800 */
[----:B------:R-:W-:Y:S02]  /*6080*/  UISETP.GT.U32.AND UP0, UPT, UR59, 0x3, UPT ;  /* 0x000000033b00788c */ /* 0x000fe4000bf04070 */
[----:B------:R-:W-:-:S02]  /*6090*/  USHF.R.S32.HI UR14, URZ, 0x1f, UR60 ;  /* 0x0000001f3f0e7899 */ /* 0x000fc4000801143c */
[----:B------:R-:W-:Y:S02]  /*60a0*/  UISETP.LT.U32.AND UP0, UPT, UR61, 0x4, UP0 ;  /* 0x000000043d00788c */ /* 0x000fe40008701070 */
[----:B------:R-:W-:Y:S02]  /*60b0*/  UIMAD.WIDE UR12, UR4, 0x100, URZ ;  /* 0x00000100040c78a5 */ /* 0x000fe4000f8e023f */
[----:B------:R-:W-:Y:S02]  /*60c0*/  USHF.L.U32 UR6, UR4, 0x8, URZ ;  /* 0x0000000804067899 */ /* 0x000fe4000800063f */
[----:B------:R-:W-:Y:S02]  /*60d0*/  UIMAD UR5, UR5, 0xb0, URZ ;  /* 0x000000b0050578a4 */ /* 0x000fe4000f8e023f */
[----:B------:R-:W-:Y:S02]  /*60e0*/  USHF.R.U32.HI UR4, URZ, 0x2, UR59 ;  /* 0x000000023f047899 */ /* 0x000fe4000801163b */
[----:B------:R-:W-:-:S02]  /*60f0*/  UISETP.GE.AND UP2, UPT, UR5, UR11, UPT ;  /* 0x0000000b0500728c */ /* 0x000fc4000bf46270 */
[----:B------:R-:W-:Y:S01]  /*6100*/  ULOP3.LUT UR4, UR4, 0x1, URZ, 0xc0, !UPT ;  /* 0x0000000104047892 */ /* 0x000fe2000f8ec03f */
[----:B------:R-:W-:Y:S01]  /*6110*/  IMAD.U32 R209, RZ, RZ, UR5 ;  /* 0x00000005ffd17e24 */ /* 0x000fe2000f8e00ff */
[----:B------:R-:W-:Y:S02]  /*6120*/  UISETP.GE.OR UP2, UPT, UR6, UR10, UP2 ;  /* 0x0000000a0600728c */ /* 0x000fe40009746670 */
[----:B------:R-:W-:Y:S01]  /*6130*/  UISETP.NE.U32.AND UP1, UPT, UR4, 0x1, UPT ;  /* 0x000000010400788c */ /* 0x000fe2000bf25070 */
[----:B------:R-:W-:Y:S01]  /*6140*/  ULDC.64 UR8, c[0x0][0x5d0] ;  /* 0x0001740000087ab9 */ /* 0x000fe20000000a00 */
[----:B------:R-:W-:Y:S01]  /*6150*/  ULOP3.LUT UR59, UR59, 0x3, URZ, 0xc0, !UPT ;  /* 0x000000033b3b7892 */ /* 0x000fe2000f8ec03f */
[C---:B0-----:R-:W-:Y:S01]  /*6160*/  LOP3.LUT R0, R5.reuse, 0x3, RZ, 0xc0, !PT ;  /* 0x0000000305007812 */ /* 0x041fe200078ec0ff */
[C---:B------:R-:W-:Y:S01]  /*6170*/  IMAD.SHL.U32 R208, R5.reuse, 0x2, RZ ;  /* 0x0000000205d07824 */ /* 0x040fe200078e00ff */
[----:B------:R-:W-:Y:S01]  /*6180*/  LOP3.LUT R4, R5, 0x60, RZ, 0xc0, !PT ;  /* 0x0000006005047812 */ /* 0x000fe200078ec0ff */
[----:B------:R-:W-:Y:S01]  /*6190*/  UISETP.GT.U32.AND UP1, UPT, UR61, 0x3, !UP1 ;  /* 0x000000033d00788c */ /* 0x000fe2000cf24070 */
[--C-:B------:R-:W-:Y:S01]  /*61a0*/  SHF.R.U32.HI R3, RZ, 0x2, R5.reuse ;  /* 0x00000002ff037819 */ /* 0x100fe20000011605 */
[----:B------:R-:W-:Y:S01]  /*61b0*/  IMAD R7, R0, R7, UR11 ;  /* 0x0000000b00077e24 */ /* 0x000fe2000f8e0207 */
[----:B------:R-:W-:Y:S01]  /*61c0*/  SHF.R.U32.HI R0, RZ, 0x7, R5 ;  /* 0x00000007ff007819 */ /* 0x000fe20000011605 */
[----:B------:R-:W-:Y:S01]  /*61d0*/  UIMAD UR7, UR14, UR8, URZ ;  /* 0x000000080e0772a4 */ /* 0x000fe2000f8e023f */
[----:B------:R-:W-:Y:S01]  /*61e0*/  SHF.R.U32.HI R6, RZ, 0x1, R4 ;  /* 0x00000001ff067819 */ /* 0x000fe20000011604 */
[----:B------:R-:W-:Y:S01]  /*61f0*/  IMAD.U32 R5, RZ, RZ, UR8 ;  /* 0x00000008ff057e24 */ /* 0x000fe2000f8e00ff */
[----:B------:R-:W-:Y:S01]  /*6200*/  LOP3.LUT R0, R0, 0x1, RZ, 0xc0, !PT ;  /* 0x0000000100007812 */ /* 0x000fe200078ec0ff */
[----:B------:R-:W-:Y:S01]  /*6210*/  USEL UR8, URZ, 0x1, !UP0 ;  /* 0x000000013f087887 */ /* 0x000fe2000c000000 */
[----:B------:R-:W-:Y:S01]  /*6220*/  LOP3.LUT R3, R3, 0x7, RZ, 0xc0, !PT ;  /* 0x0000000703037812 */ /* 0x000fe200078ec0ff */
[----:B------:R-:W-:Y:S01]  /*6230*/  USEL UR4, URZ, 0x1, !UP1 ;  /* 0x000000013f047887 */ /* 0x000fe2000c800000 */
[----:B------:R-:W-:Y:S01]  /*6240*/  LOP3.LUT R208, R209, 0x6, R208, 0xf8, !PT ;  /* 0x00000006d1d07812 */ /* 0x000fe200078ef8d0 */
[----:B------:R-:W-:Y:S01]  /*6250*/  IMAD.SHL.U32 R4, R0, 0x40, RZ ;  /* 0x0000004000047824 */ /* 0x000fe200078e00ff */
[----:B------:R-:W-:Y:S01]  /*6260*/  PLOP3.LUT P0, PT, PT, PT, UP2, 0x80, 0x0 ;  /* 0x000000000000781c */ /* 0x000fe20003f0f028 */
[----:B------:R-:W-:Y:S01]  /*6270*/  UIMAD UR7, UR60, UR9, UR7 ;  /* 0x000000093c0772a4 */ /* 0x000fe2000f8e0207 */
[----:B------:R-:W-:Y:S01]  /*6280*/  SHF.R.S32.HI R209, RZ, 0x1f, R208 ;  /* 0x0000001fffd17819 */ /* 0x000fe200000114d0 */
[----:B------:R-:W-:Y:S01]  /*6290*/  ULOP3.LUT UR15, UR4, UR15, UR8, 0x96, !UPT ;  /* 0x0000000f040f7292 */ /* 0x000fe2000f8e9608 */
[----:B------:R-:W-:-:S02]  /*62a0*/  LOP3.LUT R19, R4, 0x40, R3, 0xe2, !PT ;  /* 0x0000004004137812 */ /* 0x000fc400078ee203 */
[----:B------:R-:W-:Y:S01]  /*62b0*/  IADD3 R3, RZ, -R6, -R3 ;  /* 0x80000006ff037210 */ /* 0x000fe20007ffe803 */
[----:B------:R-:W-:Y:S01]  /*62c0*/  IMAD.WIDE.U32 R4, R5, UR60, R208 ;  /* 0x0000003c05047c25 */ /* 0x000fe2000f8e00d0 */
[----:B------:R-:W-:-:S03]  /*62d0*/  LOP3.LUT R19, R19, UR12, R6, 0xfe, !PT ;  /* 0x0000000c13137c12 */ /* 0x000fc6000f8efe06 */
[----:B------:R-:W-:Y:S02]  /*62e0*/  IMAD R0, R0, -0x40, R3 ;  /* 0xffffffc000007824 */ /* 0x000fe400078e0203 */
[----:B------:R-:W-:Y:S02]  /*62f0*/  IMAD.U32 R3, RZ, RZ, UR10 ;  /* 0x0000000aff037e24 */ /* 0x000fe4000f8e00ff */
[----:B------:R-:W-:Y:S02]  /*6300*/  VIADD R5, R5, UR7 ;  /* 0x0000000705057c36 */ /* 0x000fe40008000000 */
[----:B------:R-:W-:Y:S01]  /*6310*/  IMAD.U32 R203, RZ, RZ, UR15 ;  /* 0x0000000fffcb7e24 */ /* 0x000fe2000f8e00ff */
[----:B------:R-:W-:Y:S01]  /*6320*/  IADD3 R0, R3, -UR6, R0 ;  /* 0x8000000603007c10 */ /* 0x000fe2000fffe000 */
[----:B------:R-:W-:Y:S01]  /*6330*/  VIADD R3, R7, -UR5 ;  /* 0x8000000507037c36 */ /* 0x000fe20008000000 */
[----:B------:R-:W-:Y:S01]  /*6340*/  UMOV UR6, 0xffffffff ;  /* 0xffffffff00067882 */ /* 0x000fe20000000000 */
[----:B------:R-:W-:Y:S05]  /*6350*/  @P0 BRA `(.L_x_32) ;  /* 0x0000008400fc0947 */ /* 0x000fea0003800000 */
[----:B------:R-:W0:Y:S01]  /*6360*/  LDC.64 R10, c[0x0][0x5c8] ;  /* 0x00017200ff0a7b82 */ /* 0x000e220000000a00 */
[----:B------:R-:W-:Y:S01]  /*6370*/  ULDC.64 UR4, c[0x0][0x5c0] ;  /* 0x0001700000047ab9 */ /* 0x000fe20000000a00 */
[----:B------:R-:W-:Y:S01]  /*6380*/  BSSY B0, `(.L_x_32) ;  /* 0x000087c000007945 */ /* 0x000fe20003800000 */
[----:B0-----:R-:W-:Y:S02]  /*6390*/  IMAD R6, R10, UR13, RZ ;  /* 0x0000000d0a067c24 */ /* 0x001fe4000f8e02ff */
[----:B------:R-:W-:-:S04]  /*63a0*/  IMAD.WIDE.U32 R4, R19, R10, R4 ;  /* 0x0000000a13047225 */ /* 0x000fc800078e0004 */
[----:B------:R-:W-:Y:S01]  /*63b0*/  IMAD R7, R19, R11, R6 ;  /* 0x0000000b13077224 */ /* 0x000fe200078e0206 */
[----:B------:R-:W-:Y:S01]  /*63c0*/  IADD3 R14, P0, R4, UR4, RZ ;  /* 0x00000004040e7c10 */ /* 0x000fe2000ff1e0ff */
[C---:B------:R-:W-:Y:S02]  /*63d0*/  IMAD.SHL.U32 R9, R10.reuse, 0x8, RZ ;  /* 0x000000080a097824 */ /* 0x040fe400078e00ff */
[----:B------:R-:W-:Y:S01]  /*63e0*/  IMAD.IADD R7, R5, 0x1, R7 ;  /* 0x0000000105077824 */ /* 0x000fe200078e0207 */
[----:B------:R-:W-:Y:S02]  /*63f0*/  SHF.L.U64.HI R5, R10, 0x3, R11 ;  /* 0x000000030a057819 */ /* 0x000fe4000001020b */
[----:B------:R-:W-:Y:S02]  /*6400*/  IADD3 R12, P1, R9, R14, RZ ;  /* 0x0000000e090c7210 */ /* 0x000fe40007f3e0ff */
[----:B------:R-:W-:Y:S01]  /*6410*/  IADD3.X R15, R7, UR5, RZ, P0, !PT ;  /* 0x00000005070f7c10 */ /* 0x000fe200087fe4ff */
[----:B------:R-:W-:Y:S01]  /*6420*/  IMAD R7, R11, 0x78, RZ ;  /* 0x000000780b077824 */ /* 0x000fe200078e02ff */
[----:B-----5:R-:W-:-:S03]  /*6430*/  ISETP.NE.AND P0, PT, R201, RZ, PT ;  /* 0x000000ffc900720c */ /* 0x020fc60003f05270 */
[----:B------:R-:W-:Y:S02]  /*6440*/  IMAD.X R13, R5, 0x1, R15, P1 ;  /* 0x00000001050d7824 */ /* 0x000fe400008e060f */
[----:B------:R-:W-:-:S04]  /*6450*/  IMAD.WIDE.U32 R10, R10, 0x78, R12 ;  /* 0x000000780a0a7825 */ /* 0x000fc800078e000c */
[----:B------:R-:W-:Y:S01]  /*6460*/  IMAD.IADD R11, R11, 0x1, R7 ;  /* 0x000000010b0b7824 */ /* 0x000fe200078e0207 */
[----:B------:R-:W-:-:S05]  /*6470*/  IADD3 R8, P1, R9, R10, RZ ;  /* 0x0000000a09087210 */ /* 0x000fca0007f3e0ff */
[----:B------:R-:W-:Y:S01]  /*6480*/  IMAD.X R9, R5, 0x1, R11, P1 ;  /* 0x0000000105097824 */ /* 0x000fe200008e060b */
[----:B------:R-:W-:Y:S07]  /*6490*/  @!P0 BRA `(.L_x_33) ;  /* 0x0000006400588947 */ /* 0x000fee0003800000 */
[----:B------:R-:W0:Y:S01]  /*64a0*/  LDC.64 R4, c[0x0][0x5b0] ;  /* 0x00016c00ff047b82 */ /* 0x000e220000000a00 */
[----:B------:R-:W-:Y:S01]  /*64b0*/  ULDC.64 UR8, c[0x0][0x5b8] ;  /* 0x00016e0000087ab9 */ /* 0x000fe20000000a00 */
[----:B------:R-:W-:Y:S01]  /*64c0*/  ISETP.GE.AND P3, PT, R0, 0x1, PT ;  /* 0x000000010000780c */ /* 0x000fe20003f66270 */
[----:B------:R-:W-:Y:S02]  /*64d0*/  UIMAD UR4, UR14, UR8, URZ ;  /* 0x000000080e0472a4 */ /* 0x000fe4000f8e023f */
[----:B------:R-:W-:Y:S01]  /*64e0*/  IMAD.U32 R21, RZ, RZ, UR8 ;  /* 0x00000008ff157e24 */ /* 0x000fe2000f8e00ff */
[----:B------:R-:W-:Y:S01]  /*64f0*/  BSSY B1, `(.L_x_34) ;  /* 0x000000e000017945 */ /* 0x000fe20003800000 */
[----:B------:R-:W-:Y:S01]  /*6500*/  ISETP.LT.OR P1, PT, R3, 0x1, !P3 ;  /* 0x000000010300780c */ /* 0x000fe20005f21670 */
[----:B------:R-:W-:Y:S01]  /*6510*/  UIMAD UR4, UR60, UR9, UR4 ;  /* 0x000000093c0472a4 */ /* 0x000fe2000f8e0204 */
[----:B------:R-:W1:Y:S01]  /*6520*/  LDC.64 R6, c[0x0][0x5a8] ;  /* 0x00016a00ff067b82 */ /* 0x000e620000000a00 */
[----:B------:R-:W-:-:S04]  /*6530*/  IMAD.WIDE.U32 R208, R21, UR60, R208 ;  /* 0x0000003c15d07c25 */ /* 0x000fc8000f8e00d0 */
[----:B------:R-:W-:Y:S02]  /*6540*/  VIADD R205, R209, UR4 ;  /* 0x00000004d1cd7c36 */ /* 0x000fe40008000000 */
[----:B------:R-:W-:Y:S02]  /*6550*/  IMAD.MOV.U32 R204, RZ, RZ, R208 ;  /* 0x000000ffffcc7224 */ /* 0x000fe400078e00d0 */
[----:B0-----:R-:W-:Y:S02]  /*6560*/  IMAD R206, R4, UR13, RZ ;  /* 0x0000000d04ce7c24 */ /* 0x001fe4000f8e02ff */
[----:B------:R-:W-:-:S04]  /*6570*/  IMAD.WIDE.U32 R20, R19, R4, R204 ;  /* 0x0000000413147225 */ /* 0x000fc800078e00cc */
[----:B------:R-:W-:Y:S01]  /*6580*/  IMAD R215, R19, R5, R206 ;  /* 0x0000000513d77224 */ /* 0x000fe200078e02ce */
[----:B-1----:R-:W-:-:S04]  /*6590*/  IADD3 R20, P0, R20, R6, RZ ;  /* 0x0000000614147210 */ /* 0x002fc80007f1e0ff */
[----:B------:R-:W-:Y:S01]  /*65a0*/  IADD3.X R21, R7, R21, R215, P0, !PT ;  /* 0x0000001507157210 */ /* 0x000fe200007fe4d7 */
[----:B------:R-:W-:Y:S08]  /*65b0*/  @P1 BRA `(.L_x_35) ;  /* 0x0000000000041947 */ /* 0x000ff00003800000 */
[----:B------:R0:W5:Y:S02]  /*65c0*/  LDG.E.U8 R200, desc[UR52][R20.64] ;  /* 0x0000003414c87981 */ /* 0x000164000c1e1100 */
.L_x_35:
[----:B------:R-:W-:Y:S05]  /*65d0*/  BSYNC B1 ;  /* 0x0000000000017941 */ /* 0x000fea0003800000 */
.L_x_34:
[----:B-----5:R-:W-:Y:S01]  /*65e0*/  LOP3.LUT R23, R200, 0xffff, RZ, 0xc0, !PT ;  /* 0x0000ffffc8177812 */ /* 0x020fe200078ec0ff */
[C---:B------:R-:W-:Y:S01]  /*65f0*/  IMAD.SHL.U32 R210, R4.reuse, 0x8, RZ ;  /* 0x0000000804d27824 */ /* 0x040fe200078e00ff */
[----:B------:R-:W-:Y:S01]  /*6600*/  SHF.L.U64.HI R211, R4, 0x3, R5 ;  /* 0x0000000304d37819 */ /* 0x000fe20000010205 */
[----:B------:R-:W-:Y:S01]  /*6610*/  BSSY B1, `(.L_x_36) ;  /* 0x0000013000017945 */ /* 0x000fe20003800000 */
[----:B------:R-:W-:Y:S02]  /*6620*/  PRMT R206, R23, 0x8880, RZ ;  /* 0x0000888017ce7816 */ /* 0x000fe400000000ff */
[----:B------:R-:W-:-:S03]  /*6630*/  ISETP.GE.AND P2, PT, R0, 0x9, PT ;  /* 0x000000090000780c */ /* 0x000fc60003f46270 */
[----:B------:R-:W-:Y:S01]  /*6640*/  IMAD R23, R206, R201, RZ ;  /* 0x000000c9ce177224 */ /* 0x000fe200078e02ff */
[----:B------:R-:W-:Y:S01]  /*6650*/  ISETP.LT.OR P0, PT, R3, 0x1, !P2 ;  /* 0x000000010300780c */ /* 0x000fe20005701670 */
[C---:B------:R-:W-:Y:S01]  /*6660*/  IMAD.WIDE.U32 R206, R19.reuse, R4, R210 ;  /* 0x0000000413ce7225 */ /* 0x040fe200078e00d2 */
[----:B------:R-:W-:-:S03]  /*6670*/  IADD3 R19, P4, R19, 0x80, RZ ;  /* 0x0000008013137810 */ /* 0x000fc60007f9e0ff */
[----:B------:R-:W-:Y:S01]  /*6680*/  @!P1 IMAD R213, R192, R202, R23 ;  /* 0x000000cac0d59224 */ /* 0x000fe200078e0217 */
[----:B------:R-:W-:Y:S01]  /*6690*/  IADD3 R206, P5, P6, R208, R6, R206 ;  /* 0x00000006d0ce7210 */ /* 0x000fe20007ebe0ce */
[----:B------:R-:W-:-:S03]  /*66a0*/  IMAD.IADD R192, R215, 0x1, R207 ;  /* 0x00000001d7c07824 */ /* 0x000fc600078e02cf */
[----:B------:R1:W-:Y:S01]  /*66b0*/  @!P1 STG.E.U8 desc[UR52][R14.64], R213 ;  /* 0x000000d50e009986 */ /* 0x0003e2000c101134 */
[----:B------:R-:W-:Y:S02]  /*66c0*/  ISETP.LT.OR P1, PT, R3, 0x2, !P3 ;  /* 0x000000020300780c */ /* 0x000fe40005f21670 */
[----:B------:R-:W-:Y:S02]  /*66d0*/  IADD3.X R207, R205, R7, R192, P5, P6 ;  /* 0x00000007cdcf7210 */ /* 0x000fe40002fec4c0 */
[C---:B------:R-:W-:Y:S02]  /*66e0*/  ISETP.LT.OR P5, PT, R3.reuse, 0x2, !P2 ;  /* 0x000000020300780c */ /* 0x040fe400057a1670 */
[----:B------:R-:W-:-:S07]  /*66f0*/  ISETP.LT.OR P6, PT, R3, 0x9, !P3 ;  /* 0x000000090300780c */ /* 0x000fce0005fc1670 */
[----:B-1----:R-:W-:Y:S06]  /*6700*/  @P1 BRA `(.L_x_37) ;  /* 0x00000000000c1947 */ /* 0x002fec0003800000 */
[----:B------:R-:W2:Y:S02]  /*6710*/  LDG.E.U8 R200, desc[UR52][R20.64+0x1] ;  /* 0x0000013414c87981 */ /* 0x000ea4000c1e1100 */
[----:B--2---:R-:W-:-:S05]  /*6720*/  PRMT R192, R200, 0x8880, RZ ;  /* 0x00008880c8c07816 */ /* 0x004fca00000000ff */
[----:B------:R-:W-:-:S07]  /*6730*/  IMAD R23, R192, R201, RZ ;  /* 0x000000c9c0177224 */ /* 0x000fce00078e02ff */
.L_x_37:
[----:B------:R-:W-:Y:S05]  /*6740*/  BSYNC B1 ;  /* 0x0000000000017941 */ /* 0x000fea0003800000 */
.L_x_36:
[----:B------:R-:W-:Y:S01]  /*6750*/  @!P1 IMAD R193, R193, R202, R23 ;  /* 0x000000cac1c19224 */ /* 0x000fe200078e0217 */
[----:B------:R-:W-:Y:S04]  /*6760*/  BSSY B1, `(.L_x_38) ;  /* 0x0000006000017945 */ /* 0x000fe80003800000 */
[----:B------:R1:W-:Y:S01]  /*6770*/  @!P1 STG.E.U8 desc[UR52][R14.64+0x1], R193 ;  /* 0x000001c10e009986 */ /* 0x0003e2000c101134 */
[----:B------:R-:W-:Y:S05]  /*6780*/  @P0 BRA `(.L_x_39) ;  /* 0x00000000000c0947 */ /* 0x000fea0003800000 */
[----:B------:R-:W2:Y:S02]  /*6790*/  LDG.E.U8 R200, desc[UR52][R206.64] ;  /* 0x00000034cec87981 */ /* 0x000ea4000c1e1100 */
[----:B--2---:R-:W-:-:S05]  /*67a0*/  PRMT R192, R200, 0x8880, RZ ;  /* 0x00008880c8c07816 */ /* 0x004fca00000000ff */
[----:B------:R-:W-:-:S07]  /*67b0*/  IMAD R23, R192, R201, RZ ;  /* 0x000000c9c0177224 */ /* 0x000fce00078e02ff */
.L_x_39:
[----:B------:R-:W-:Y:S05]  /*67c0*/  BSYNC B1 ;  /* 0x0000000000017941 */ /* 0x000fea0003800000 */
.L_x_38:
[----:B-1----:R-:W-:Y:S01]  /*67d0*/  @!P0 IMAD R193, R194, R202, R23 ;  /* 0x000000cac2c18224 */ /* 0x002fe200078e0217 */
[----:B------:R-:W-:Y:S04]  /*67e0*/  BSSY B1, `(.L_x_40) ;  /* 0x0000006000017945 */ /* 0x000fe80003800000 */
[----:B------:R1:W-:Y:S01]  /*67f0*/  @!P0 STG.E.U8 desc[UR52][R12.64], R193 ;  /* 0x000000c10c008986 */ /* 0x0003e2000c101134 */
[----:B------:R-:W-:Y:S05]  /*6800*/  @P5 BRA `(.L_x_41) ;  /* 0x00000000000c5947 */ /* 0x000fea0003800000 */
[----:B------:R-:W2:Y:S02]  /*6810*/  LDG.E.U8 R200, desc[UR52][R206.64+0x1] ;  /* 0x00000134cec87981 */ /* 0x000ea4000c1e1100 */
[----:B--2---:R-:W-:-:S05]  /*6820*/  PRMT R192, R200, 0x8880, RZ ;  /* 0x00008880c8c07816 */ /* 0x004fca00000000ff */
[----:B------:R-:W-:-:S07]  /*6830*/  IMAD R23, R192, R201, RZ ;  /* 0x000000c9c0177224 */ /* 0x000fce00078e02ff */
.L_x_41:
[----:B------:R-:W-:Y:S05]  /*6840*/  BSYNC B1 ;  /* 0x0000000000017941 */ /* 0x000fea0003800000 */
.L_x_40:
[----:B------:R-:W-:Y:S01]  /*6850*/  @!P5 IMAD R195, R195, R202, R23 ;  /* 0x000000cac3c3d224 */ /* 0x000fe200078e0217 */
[----:B------:R-:W-:Y:S01]  /*6860*/  BSSY B1, `(.L_x_42) ;  /* 0x0000007000017945 */ /* 0x000fe20003800000 */
[----:B------:R-:W-:-:S03]  /*6870*/  IMAD.WIDE.U32 R210, R19, R4, R210 ;  /* 0x0000000413d27225 */ /* 0x000fc600078e00d2 */
[----:B------:R2:W-:Y:S01]  /*6880*/  @!P5 STG.E.U8 desc[UR52][R12.64+0x1], R195 ;  /* 0x000001c30c00d986 */ /* 0x0005e2000c101134 */
[----:B------:R-:W-:Y:S05]  /*6890*/  @P6 BRA `(.L_x_43) ;  /* 0x00000000000c6947 */ /* 0x000fea0003800000 */
[----:B------:R-:W3:Y:S02]  /*68a0*/  LDG.E.U8 R200, desc[UR52][R20.64+0x8] ;  /* 0x0000083414c87981 */ /* 0x000ee4000c1e1100 */
[----:B---3--:R-:W-:-:S05]  /*68b0*/  PRMT R192, R200, 0x8880, RZ ;  /* 0x00008880c8c07816 */ /* 0x008fca00000000ff */
[----:B------:R-:W-:-:S07]  /*68c0*/  IMAD R23, R192, R201, RZ ;  /* 0x000000c9c0177224 */ /* 0x000fce00078e02ff */
.L_x_43:
[----:B------:R-:W-:Y:S05]  /*68d0*/  BSYNC B1 ;  /* 0x0000000000017941 */ /* 0x000fea0003800000 */
.L_x_42:
[C---:B------:R-:W-:Y:S01]  /*68e0*/  ISETP.LT.OR P5, PT, R3.reuse, 0xa, !P3 ;  /* 0x0000000a0300780c */ /* 0x040fe20005fa1670 */
[----:B-1----:R-:W-:Y:S01]  /*68f0*/  @!P6 IMAD R193, R196, R202, R23 ;  /* 0x000000cac4c1e224 */ /* 0x002fe200078e0217 */
[----:B------:R-:W-:Y:S01]  /*6900*/  BSSY B1, `(.L_x_44) ;  /* 0x000000b000017945 */ /* 0x000fe20003800000 */
[----:B--2---:R-:W-:Y:S01]  /*6910*/  IMAD.X R195, RZ, RZ, UR13, P4 ;  /* 0x0000000dffc37e24 */ /* 0x004fe2000a0e06ff */
[----:B------:R-:W-:Y:S02]  /*6920*/  IADD3 R208, P1, P0, R208, R6, R210 ;  /* 0x00000006d0d07210 */ /* 0x000fe4000783e0d2 */
[----:B------:R1:W-:Y:S01]  /*6930*/  @!P6 STG.E.U8 desc[UR52][R14.64+0x8], R193 ;  /* 0x000008c10e00e986 */ /* 0x0003e2000c101134 */
[----:B------:R-:W-:Y:S01]  /*6940*/  ISETP.LT.OR P6, PT, R3, 0x9, !P2 ;  /* 0x000000090300780c */ /* 0x000fe200057c1670 */
[----:B------:R-:W-:Y:S01]  /*6950*/  IMAD R194, R195, R4, RZ ;  /* 0x00000004c3c27224 */ /* 0x000fe200078e02ff */
[----:B------:R-:W-:-:S04]  /*6960*/  ISETP.LT.OR P4, PT, R3, 0xa, !P2 ;  /* 0x0000000a0300780c */ /* 0x000fc80005781670 */
[----:B------:R-:W-:Y:S09]  /*6970*/  @P5 BRA `(.L_x_45) ;  /* 0x00000000000c5947 */ /* 0x000ff20003800000 */
[----:B------:R-:W2:Y:S02]  /*6980*/  LDG.E.U8 R200, desc[UR52][R20.64+0x9] ;  /* 0x0000093414c87981 */ /* 0x000ea4000c1e1100 */
[----:B--2---:R-:W-:-:S05]  /*6990*/  PRMT R192, R200, 0x8880, RZ ;  /* 0x00008880c8c07816 */ /* 0x004fca00000000ff */
[----:B------:R-:W-:-:S07]  /*69a0*/  IMAD R23, R192, R201, RZ ;  /* 0x000000c9c0177224 */ /* 0x000fce00078e02ff */
.L_x_45:
[----:B------:R-:W-:Y:S05]  /*69b0*/  BSYNC B1 ;  /* 0x0000000000017941 */ /* 0x000fea0003800000 */
.L_x_44:
[----:B------:R-:W-:Y:S01]  /*69c0*/  @!P5 IMAD R197, R197, R202, R23 ;  /* 0x000000cac5c5d224 */ /* 0x000fe200078e0217 */
[----:B------:R-:W-:Y:S01]  /*69d0*/  BSSY B1, `(.L_x_46) ;  /* 0x0000007000017945 */ /* 0x000fe20003800000 */
[----:B------:R-:W-:-:S03]  /*69e0*/  IMAD R195, R19, R5, R194 ;  /* 0x0000000513c37224 */ /* 0x000fc600078e02c2 */
[----:B------:R2:W-:Y:S01]  /*69f0*/  @!P5 STG.E.U8 desc[UR52][R14.64+0x9], R197 ;  /* 0x000009c50e00d986 */ /* 0x0005e2000c101134 */
[----:B------:R-:W-:Y:S05]  /*6a00*/  @P6 BRA `(.L_x_47) ;  /* 0x00000000000c6947 */ /* 0x000fea0003800000 */
[----:B------:R-:W3:Y:S02]  /*6a10*/  LDG.E.U8 R200, desc[UR52][R206.64+0x8] ;  /* 0x00000834cec87981 */ /* 0x000ee4000c1e1100 */
[----:B---3--:R-:W-:-:S05]  /*6a20*/  PRMT R192, R200, 0x8880, RZ ;  /* 0x00008880c8c07816 */ /* 0x008fca00000000ff */
[----:B------:R-:W-:-:S07]  /*6a30*/  IMAD R23, R192, R201, RZ ;  /* 0x000000c9c0177224 */ /* 0x000fce00078e02ff */
.L_x_47:
[----:B------:R-:W-:Y:S05]  /*6a40*/  BSYNC B1 ;  /* 0x0000000000017941 */ /* 0x000fea0003800000 */
.L_x_46:
[----:B-1----:R-:W-:Y:S01]  /*6a50*/  @!P6 IMAD R193, R198, R202, R23 ;  /* 0x000000cac6c1e224 */ /* 0x002fe200078e0217 */
[----:B------:R-:W-:Y:S01]  /*6a60*/  BSSY B1, `(.L_x_48) ;  /* 0x0000008000017945 */ /* 0x000fe20003800000 */
[----:B------:R-:W-:Y:S02]  /*6a70*/  IMAD.IADD R210, R195, 0x1, R211 ;  /* 0x00000001c3d27824 */ /* 0x000fe400078e02d3 */
[----:B------:R-:W-:Y:S01]  /*6a80*/  IMAD.WIDE.U32 R4, R19, R4, R204 ;  /* 0x0000000413047225 */ /* 0x000fe200078e00cc */
[----:B------:R1:W-:Y:S01]  /*6a90*/  @!P6 STG.E.U8 desc[UR52][R12.64+0x8], R193 ;  /* 0x000008c10c00e986 */ /* 0x0003e2000c101134 */
[----:B------:R-:W-:Y:S05]  /*6aa0*/  @P4 BRA `(.L_x_49) ;  /* 0x00000000000c4947 */ /* 0x000fea0003800000 */
[----:B------:R-:W3:Y:S02]  /*6ab0*/  LDG.E.U8 R200, desc[UR52][R206.64+0x9] ;  /* 0x00000934cec87981 */ /* 0x000ee4000c1e1100 */
[----:B---3--:R-:W-:-:S05]  /*6ac0*/  PRMT R192, R200, 0x8880, RZ ;  /* 0x00008880c8c07816 */ /* 0x008fca00000000ff */
[----:B------:R-:W-:-:S07]  /*6ad0*/  IMAD R23, R192, R201, RZ ;  /* 0x000000c9c0177224 */ /* 0x000fce00078e02ff */
.L_x_49:
[----:B------:R-:W-:Y:S05]  /*6ae0*/  BSYNC B1 ;  /* 0x0000000000017941 */ /* 0x000fea0003800000 */
.L_x_48:
[----:B------:R-:W-:Y:S01]  /*6af0*/  @!P4 IMAD R199, R199, R202, R23 ;  /* 0x000000cac7c7c224 */ /* 0x000fe200078e0217 */
[----:B------:R-:W-:Y:S01]  /*6b00*/  IADD3.X R209, R205, R7, R210, P1, P0 ;  /* 0x00000007cdd17210 */ /* 0x000fe20000fe04d2 */
[----:B------:R-:W-:Y:S01]  /*6b10*/  BSSY B1, `(.L_x_50) ;  /* 0x000000d000017945 */ /* 0x000fe20003800000 */
[----:B------:R-:W-:Y:S02]  /*6b20*/  ISETP.GE.AND P1, PT, R0, 0x81, PT ;  /* 0x000000810000780c */ /* 0x000fe40003f26270 */
[----:B------:R3:W-:Y:S01]  /*6b30*/  @!P4 STG.E.U8 desc[UR52][R12.64+0x9], R199 ;  /* 0x000009c70c00c986 */ /* 0x0007e2000c101134 */
[----:B------:R-:W-:Y:S02]  /*6b40*/  IADD3 R6, P5, R4, R6, RZ ;  /* 0x0000000604067210 */ /* 0x000fe40007fbe0ff */
[----:B------:R-:W-:Y:S02]  /*6b50*/  ISETP.LT.OR P4, PT, R3, 0x1, !P1 ;  /* 0x000000010300780c */ /* 0x000fe40004f81670 */
[----:B------:R-:W-:-:S02]  /*6b60*/  ISETP.GE.AND P0, PT, R0, 0x89, PT ;  /* 0x000000890000780c */ /* 0x000fc40003f06270 */
[----:B------:R-:W-:Y:S02]  /*6b70*/  IADD3.X R7, R7, R5, R195, P5, !PT ;  /* 0x0000000507077210 */ /* 0x000fe40002ffe4c3 */
[C---:B------:R-:W-:Y:S02]  /*6b80*/  ISETP.LT.OR P6, PT, R3.reuse, 0x2, !P1 ;  /* 0x000000020300780c */ /* 0x040fe40004fc1670 */
[----:B------:R-:W-:-:S05]  /*6b90*/  ISETP.LT.OR P5, PT, R3, 0x1, !P0 ;  /* 0x000000010300780c */ /* 0x000fca00047a1670 */
[----:B---3--:R-:W-:Y:S08]  /*6ba0*/  @P4 BRA `(.L_x_51) ;  /* 0x00000000000c4947 */ /* 0x008ff00003800000 */
[----:B------:R-:W3:Y:S02]  /*6bb0*/  LDG.E.U8 R200, desc[UR52][R6.64] ;  /* 0x0000003406c87981 */ /* 0x000ee4000c1e1100 */
[----:B---3--:R-:W-:-:S05]  /*6bc0*/  PRMT R0, R200, 0x8880, RZ ;  /* 0x00008880c8007816 */ /* 0x008fca00000000ff */
[----:B------:R-:W-:-:S07]  /*6bd0*/  IMAD R23, R0, R201, RZ ;  /* 0x000000c900177224 */ /* 0x000fce00078e02ff */
.L_x_51:
[----:B------:R-:W-:Y:S05]  /*6be0*/  BSYNC B1 ;  /* 0x0000000000017941 */ /* 0x000fea0003800000 */
.L_x_50:
[----:B------:R-:W-:Y:S01]  /*6bf0*/  @!P4 IMAD R5, R184, R202, R23 ;  /* 0x000000cab805c224 */ /* 0x000fe200078e0217 */
[----:B------:R-:W-:Y:S04]  /*6c00*/  BSSY B1, `(.L_x_52) ;  /* 0x0000006000017945 */ /* 0x000fe80003800000 */
[----:B------:R3:W-:Y:S01]  /*6c10*/  @!P4 STG.E.U8 desc[UR52][R10.64], R5 ;  /* 0x000000050a00c986 */ /* 0x0007e2000c101134 */
[----:B------:R-:W-:Y:S05]  /*6c20*/  @P6 BRA `(.L_x_53) ;  /* 0x00000000000c6947 */ /* 0x000fea0003800000 */
[----:B------:R-:W4:Y:S02]  /*6c30*/  LDG.E.U8 R200, desc[UR52][R6.64+0x1] ;  /* 0x0000013406c87981 */ /* 0x000f24000c1e1100 */
[----:B----4-:R-:W-:-:S05]  /*6c40*/  PRMT R0, R200, 0x8880, RZ ;  /* 0x00008880c8007816 */ /* 0x010fca00000000ff */
[----:B------:R-:W-:-:S07]  /*6c50*/  IMAD R23, R0, R201, RZ ;  /* 0x000000c900177224 */ /* 0x000fce00078e02ff */
.L_x_53:
[----:B------:R-:W-:Y:S05]  /*6c60*/  BSYNC B1 ;  /* 0x0000000000017941 */ /* 0x000fea0003800000 */
.L_x_52:
[----:B------:R-:W-:Y:S01]  /*6c70*/  @!P6 IMAD R185, R185, R202, R23 ;  /* 0x000000cab9b9e224 */ /* 0x000fe200078e0217 */
[----:B------:R-:W-:Y:S04]  /*6c80*/  BSSY B1, `(.L_x_54) ;  /* 0x0000006000017945 */ /* 0x000fe80003800000 */
[----:B------:R4:W-:Y:S01]  /*6c90*/  @!P6 STG.E.U8 desc[UR52][R10.64+0x1], R185 ;  /* 0x000001b90a00e986 */ /* 0x0009e2000c101134 */
[----:B------:R-:W-:Y:S05]  /*6ca0*/  @P5 BRA `(.L_x_55) ;  /* 0x00000000000c5947 */ /* 0x000fea0003800000 */
[----:B------:R-:W5:Y:S02]  /*6cb0*/  LDG.E.U8 R200, desc[UR52][R208.64] ;  /* 0x00000034d0c87981 */ /* 0x000f64000c1e1100 */
[----:B-----5:R-:W-:-:S05]  /*6cc0*/  PRMT R0, R200, 0x8880, RZ ;  /* 0x00008880c8007816 */ /* 0x020fca00000000ff */
[----:B------:R-:W-:-:S07]  /*6cd0*/  IMAD R23, R0, R201, RZ ;  /* 0x000000c900177224 */ /* 0x000fce00078e02ff */
.L_x_55:
[----:B------:R-:W-:Y:S05]  /*6ce0*/  BSYNC B1 ;  /* 0x0000000000017941 */ /* 0x000fea0003800000 */
.L_x_54:
[C---:B------:R-:W-:Y:S01]  /*6cf0*/  ISETP.LT.OR P4, PT, R3.reuse, 0x2, !P0 ;  /* 0x000000020300780c */ /* 0x040fe20004781670 */
[----:B---3--:R-:W-:Y:S01]  /*6d00*/  @!P5 IMAD R5, R186, R202, R23 ;  /* 0x000000caba05d224 */ /* 0x008fe200078e0217 */
[----:B------:R-:W-:Y:S01]  /*6d10*/  BSSY B1, `(.L_x_56) ;  /* 0x0000008000017945 */ /* 0x000fe20003800000 */
[----:B------:R-:W-:-:S03]  /*6d20*/  ISETP.LT.OR P6, PT, R3, 0x9, !P1 ;  /* 0x000000090300780c */ /* 0x000fc60004fc1670 */
[----:B------:R3:W-:Y:S01]  /*6d30*/  @!P5 STG.E.U8 desc[UR52][R8.64], R5 ;  /* 0x000000050800d986 */ /* 0x0007e2000c101134 */
[----:B------:R-:W-:-:S06]  /*6d40*/  ISETP.LT.OR P5, PT, R3, 0xa, !P1 ;  /* 0x0000000a0300780c */ /* 0x000fcc0004fa1670 */
[----:B------:R-:W-:Y:S07]  /*6d50*/  @P4 BRA `(.L_x_57) ;  /* 0x00000000000c4947 */ /* 0x000fee0003800000 */
[----:B------:R-:W5:Y:S02]  /*6d60*/  LDG.E.U8 R200, desc[UR52][R208.64+0x1] ;  /* 0x00000134d0c87981 */ /* 0x000f64000c1e1100 */
[----:B-----5:R-:W-:-:S05]  /*6d70*/  PRMT R0, R200, 0x8880, RZ ;  /* 0x00008880c8007816 */ /* 0x020fca00000000ff */
[----:B------:R-:W-:-:S07]  /*6d80*/  IMAD R23, R0, R201, RZ ;  /* 0x000000c900177224 */ /* 0x000fce00078e02ff */
.L_x_57:
[----:B------:R-:W-:Y:S05]  /*6d90*/  BSYNC B1 ;  /* 0x0000000000017941 */ /* 0x000fea0003800000 */
.L_x_56:
[----:B------:R-:W-:Y:S01]  /*6da0*/  @!P4 IMAD R187, R187, R202, R23 ;  /* 0x000000cabbbbc224 */ /* 0x000fe200078e0217 */
[----:B------:R-:W-:Y:S04]  /*6db0*/  BSSY B1, `(.L_x_58) ;  /* 0x0000006000017945 */ /* 0x000fe80003800000 */
[----:B------:R0:W-:Y:S01]  /*6dc0*/  @!P4 STG.E.U8 desc[UR52][R8.64+0x1], R187 ;  /* 0x000001bb0800c986 */ /* 0x0001e2000c101134 */
[----:B------:R-:W-:Y:S05]  /*6dd0*/  @P6 BRA `(.L_x_59) ;  /* 0x00000000000c6947 */ /* 0x000fea0003800000 */
[----:B------:R-:W5:Y:S02]  /*6de0*/  LDG.E.U8 R200, desc[UR52][R6.64+0x8] ;  /* 0x0000083406c87981 */ /* 0x000f64000c1e1100 */
[----:B-----5:R-:W-:-:S05]  /*6df0*/  PRMT R0, R200, 0x8880, RZ ;  /* 0x00008880c8007816 */ /* 0x020fca00000000ff */
[----:B------:R-:W-:-:S07]  /*6e00*/  IMAD R23, R0, R201, RZ ;  /* 0x000000c900177224 */ /* 0x000fce00078e02ff */
.L_x_59:
[----:B------:R-:W-:Y:S05]  /*6e10*/  BSYNC B1 ;  /* 0x0000000000017941 */ /* 0x000fea0003800000 */
.L_x_58:
[----:B---3--:R-:W-:Y:S01]  /*6e20*/  @!P6 IMAD R5, R188, R202, R23 ;  /* 0x000000cabc05e224 */ /* 0x008fe200078e0217 */
[----:B------:R-:W-:Y:S04]  /*6e30*/  BSSY B1, `(.L_x_60) ;  /* 0x0000006000017945 */ /* 0x000fe80003800000 */
[----:B------:R3:W-:Y:S01]  /*6e40*/  @!P6 STG.E.U8 desc[UR52][R10.64+0x8], R5 ;  /* 0x000008050a00e986 */ /* 0x0007e2000c101134 */
[----:B------:R-:W-:Y:S05]  /*6e50*/  @P5 BRA `(.L_x_61) ;  /* 0x00000000000c5947 */ /* 0x000fea0003800000 */
[----:B------:R-:W5:Y:S02]  /*6e60*/  LDG.E.U8 R200, desc[UR52][R6.64+0x9] ;  /* 0x0000093406c87981 */ /* 0x000f64000c1e1100 */
[----:B-----5:R-:W-:-:S05]  /*6e70*/  PRMT R0, R200, 0x8880, RZ ;  /* 0x00008880c8007816 */ /* 0x020fca00000000ff */
[----:B------:R-:W-:-:S07]  /*6e80*/  IMAD R23, R0, R201, RZ ;  /* 0x000000c900177224 */ /* 0x000fce00078e02ff */
.L_x_61:
[----:B------:R-:W-:Y:S05]  /*6e90*/  BSYNC B1 ;  /* 0x0000000000017941 */ /* 0x000fea0003800000 */
.L_x_60:
[----:B------:R-:W-:Y:S01]  /*6ea0*/  ISETP.LT.OR P4, PT, R3, 0x9, !P0 ;  /* 0x000000090300780c */ /* 0x000fe20004781670 */
[----:B------:R-:W-:Y:S01]  /*6eb0*/  @!P5 IMAD R189, R189, R202, R23 ;  /* 0x000000cabdbdd224 */ /* 0x000fe200078e0217 */
        /* <DEDUP_REMOVED lines=8> */
.L_x_63:
[----:B------:R-:W-:Y:S05]  /*6f40*/  BSYNC B1 ;  /* 0x0000000000017941 */ /* 0x000fea0003800000 */
.L_x_62:
[----:B---3--:R-:W-:Y:S01]  /*6f50*/  @!P4 IMAD R5, R190, R202, R23 ;  /* 0x000000cabe05c224 */ /* 0x008fe200078e0217 */
[----:B------:R-:W-:Y:S04]  /*6f60*/  BSSY B1, `(.L_x_64) ;  /* 0x0000006000017945 */ /* 0x000fe80003800000 */
[----:B------:R3:W-:Y:S01]  /*6f70*/  @!P4 STG.E.U8 desc[UR52][R8.64+0x8], R5 ;  /* 0x000008050800c986 */ /* 0x0007e2000c101134 */
[----:B------:R-:W-:Y:S05]  /*6f80*/  @P6 BRA `(.L_x_65) ;  /* 0x00000000000c6947 */ /* 0x000fea0003800000 */
[----:B------:R-:W5:Y:S02]  /*6f90*/  LDG.E.U8 R200, desc[UR52][R208.64+0x9] ;  /* 0x00000934d0c87981 */ /* 0x000f64000c1e1100 */
[----:B-----5:R-:W-:-:S05]  /*6fa0*/  PRMT R0, R200, 0x8880, RZ ;  /* 0x00008880c8007816 */ /* 0x020fca00000000ff */
[----:B------:R-:W-:-:S07]  /*6fb0*/  IMAD R23, R0, R201, RZ ;  /* 0x000000c900177224 */ /* 0x000fce00078e02ff */
.L_x_65:
[----:B------:R-:W-:Y:S05]  /*6fc0*/  BSYNC B1 ;  /* 0x0000000000017941 */ /* 0x000fea0003800000 */
.L_x_64:
[----:B------:R-:W-:Y:S01]  /*6fd0*/  @!P6 IMAD R191, R191, R202, R23 ;  /* 0x000000cabfbfe224 */ /* 0x000fe200078e0217 */
[----:B------:R-:W-:Y:S04]  /*6fe0*/  BSSY B1, `(.L_x_66) ;  /* 0x0000006000017945 */ /* 0x000fe80003800000 */
[----:B------:R0:W-:Y:S01]  /*6ff0*/  @!P6 STG.E.U8 desc[UR52][R8.64+0x9], R191 ;  /* 0x000009bf0800e986 */ /* 0x0001e2000c101134 */
[----:B------:R-:W-:Y:S05]  /*7000*/  @P5 BRA `(.L_x_67) ;  /* 0x00000000000c5947 */ /* 0x000fea0003800000 */
[----:B------:R-:W5:Y:S02]  /*7010*/  LDG.E.U8 R200, desc[UR52][R20.64+0x10] ;  /* 0x0000103414c87981 */ /* 0x000f64000c1e1100 */
[----:B-----5:R-:W-:-:S05]  /*7020*/  PRMT R0, R200, 0x8880, RZ ;  /* 0x00008880c8007816 */ /* 0x020fca00000000ff */
[----:B------:R-:W-:-:S07]  /*7030*/  IMAD R23, R0, R201, RZ ;  /* 0x000000c900177224 */ /* 0x000fce00078e02ff */
.L_x_67:
[----:B------:R-:W-:Y:S05]  /*7040*/  BSYNC B1 ;  /* 0x0000000000017941 */ /* 0x000fea0003800000 */
.L_x_66:
        /* <DEDUP_REMOVED lines=10> */
.L_x_69:
[----:B------:R-:W-:Y:S05]  /*70f0*/  BSYNC B1 ;  /* 0x0000000000017941 */ /* 0x000fea0003800000 */
.L_x_68:
[----:B------:R-:W-:Y:S01]  /*7100*/  @!P4 IMAD R177, R177, R202, R23 ;  /* 0x000000cab1b1c224 */ /* 0x000fe200078e0217 */
[----:B------:R-:W-:Y:S04]  /*7110*/  BSSY B1, `(.L_x_70) ;  /* 0x0000006000017945 */ /* 0x000fe80003800000 */
[----:B------:R0:W-:Y:S01]  /*7120*/  @!P4 STG.E.U8 desc[UR52][R14.64+0x11], R177 ;  /* 0x000011b10e00c986 */ /* 0x0001e2000c101134 */
[----:B------:R-:W-:Y:S05]  /*7130*/  @P6 BRA `(.L_x_71) ;  /* 0x00000000000c6947 */ /* 0x000fea0003800000 */
[----:B------:R-:W5:Y:S02]  /*7140*/  LDG.E.U8 R200, desc[UR52][R206.64+0x10] ;  /* 0x00001034cec87981 */ /* 0x000f64000c1e1100 */
[----:B-----5:R-:W-:-:S05]  /*7150*/  PRMT R0, R200, 0x8880, RZ ;  /* 0x00008880c8007816 */ /* 0x020fca00000000ff */
[----:B------:R-:W-:-:S07]  /*7160*/  IMAD R23, R0, R201, RZ ;  /* 0x000000c900177224 */ /* 0x000fce00078e02ff */
.L_x_71:
[----:B------:R-:W-:Y:S05]  /*7170*/  BSYNC B1 ;  /* 0x0000000000017941 */ /* 0x000fea0003800000 */
.L_x_70:
[----:B---3--:R-:W-:Y:S01]  /*7180*/  @!P6 IMAD R5, R178, R202, R23 ;  /* 0x000000cab205e224 */ /* 0x008fe200078e0217 */
[----:B------:R-:W-:Y:S04]  /*7190*/  BSSY B1, `(.L_x_72) ;  /* 0x0000006000017945 */ /* 0x000fe80003800000 */
[----:B------:R3:W-:Y:S01]  /*71a0*/  @!P6 STG.E.U8 desc[UR52][R12.64+0x10], R5 ;  /* 0x000010050c00e986 */ /* 0x0007e2000c101134 */
[----:B------:R-:W-:Y:S05]  /*71b0*/  @P5 BRA `(.L_x_73) ;  /* 0x00000000000c5947 */ /* 0x000fea0003800000 */
[----:B------:R-:W5:Y:S02]  /*71c0*/  LDG.E.U8 R200, desc[UR52][R206.64+0x11] ;  /* 0x00001134cec87981 */ /* 0x000f64000c1e1100 */
[----:B-----5:R-:W-:-:S05]  /*71d0*/  PRMT R0, R200, 0x8880, RZ ;  /* 0x00008880c8007816 */ /* 0x020fca00000000ff */
[----:B------:R-:W-:-:S07]  /*71e0*/  IMAD R23, R0, R201, RZ ;  /* 0x000000c900177224 */ /* 0x000fce00078e02ff */
.L_x_73:
[----:B------:R-:W-:Y:S05]  /*71f0*/  BSYNC B1 ;  /* 0x0000000000017941 */ /* 0x000fea0003800000 */
.L_x_72:
        /* <DEDUP_REMOVED lines=10> */
.L_x_75:
[----:B------:R-:W-:Y:S05]  /*72a0*/  BSYNC B1 ;  /* 0x0000000000017941 */ /* 0x000fea0003800000 */
.L_x_74:
[----:B---3--:R-:W-:Y:S01]  /*72b0*/  @!P4 IMAD R5, R180, R202, R23 ;  /* 0x000000cab405c224 */ /* 0x008fe200078e0217 */
[----:B------:R-:W-:Y:S04]  /*72c0*/  BSSY B1, `(.L_x_76) ;  /* 0x0000006000017945 */ /* 0x000fe80003800000 */
[----:B------:R3:W-:Y:S01]  /*72d0*/  @!P4 STG.E.U8 desc[UR52][R14.64+0x18], R5 ;  /* 0x000018050e00c986 */ /* 0x0007e2000c101134 */
[----:B------:R-:W-:Y:S05]  /*72e0*/  @P6 BRA `(.L_x_77) ;  /* 0x00000000000c6947 */ /* 0x000fea0003800000 */
[----:B------:R-:W5:Y:S02]  /*72f0*/  LDG.E.U8 R200, desc[UR52][R20.64+0x19] ;  /* 0x0000193414c87981 */ /* 0x000f64000c1e1100 */
[----:B-----5:R-:W-:-:S05]  /*7300*/  PRMT R0, R200, 0x8880, RZ ;  /* 0x00008880c8007816 */ /* 0x020fca00000000ff */
[----:B------:R-:W-:-:S07]  /*7310*/  IMAD R23, R0, R201, RZ ;  /* 0x000000c900177224 */ /* 0x000fce00078e02ff */
.L_x_77:
[----:B------:R-:W-:Y:S05]  /*7320*/  BSYNC B1 ;  /* 0x0000000000017941 */ /* 0x000fea0003800000 */
.L_x_76:
[----:B------:R-:W-:Y:S01]  /*7330*/  @!P6 IMAD R181, R181, R202, R23 ;  /* 0x000000cab5b5e224 */ /* 0x000fe200078e0217 */
[----:B------:R-:W-:Y:S04]  /*7340*/  BSSY B1, `(.L_x_78) ;  /* 0x0000006000017945 */ /* 0x000fe80003800000 */
[----:B------:R0:W-:Y:S01]  /*7350*/  @!P6 STG.E.U8 desc[UR52][R14.64+0x19], R181 ;  /* 0x000019b50e00e986 */ /* 0x0001e2000c101134 */
[----:B------:R-:W-:Y:S05]  /*7360*/  @P5 BRA `(.L_x_79) ;  /* 0x00000000000c5947 */ /* 0x000fea0003800000 */
[----:B------:R-:W5:Y:S02]  /*7370*/  LDG.E.U8 R200, desc[UR52][R206.64+0x18] ;  /* 0x00001834cec87981 */ /* 0x000f64000c1e1100 */
[----:B-----5:R-:W-:-:S05]  /*7380*/  PRMT R0, R200, 0x8880, RZ ;  /* 0x00008880c8007816 */ /* 0x020fca00000000ff */
[----:B------:R-:W-:-:S07]  /*7390*/  IMAD R23, R0, R201, RZ ;  /* 0x000000c900177224 */ /* 0x000fce00078e02ff */
.L_x_79:
[----:B------:R-:W-:Y:S05]  /*73a0*/  BSYNC B1 ;  /* 0x0000000000017941 */ /* 0x000fea0003800000 */
.L_x_78:
        /* <DEDUP_REMOVED lines=10> */
.L_x_81:
[----:B------:R-:W-:Y:S05]  /*7450*/  BSYNC B1 ;  /* 0x0000000000017941 */ /* 0x000fea0003800000 */
.L_x_80:
[----:B------:R-:W-:Y:S01]  /*7460*/  @!P4 IMAD R183, R183, R202, R23 ;  /* 0x000000cab7b7c224 */ /* 0x000fe200078e0217 */
[----:B------:R-:W-:Y:S04]  /*7470*/  BSSY B1, `(.L_x_82) ;  /* 0x0000006000017945 */ /* 0x000fe80003800000 */
[----:B------:R0:W-:Y:S01]  /*7480*/  @!P4 STG.E.U8 desc[UR52][R12.64+0x19], R183 ;  /* 0x000019b70c00c986 */ /* 0x0001e2000c101134 */
[----:B------:R-:W-:Y:S05]  /*7490*/  @P6 BRA `(.L_x_83) ;  /* 0x00000000000c6947 */ /* 0x000fea0003800000 */
[----:B------:R-:W5:Y:S02]  /*74a0*/  LDG.E.U8 R200, desc[UR52][R6.64+0x10] ;  /* 0x0000103406c87981 */ /* 0x000f64000c1e1100 */
[----:B-----5:R-:W-:-:S05]  /*74b0*/  PRMT R0, R200, 0x8880, RZ ;  /* 0x00008880c8007816 */ /* 0x020fca00000000ff */
[----:B------:R-:W-:-:S07]  /*74c0*/  IMAD R23, R0, R201, RZ ;  /* 0x000000c900177224 */ /* 0x000fce00078e02ff */
.L_x_83:
[----:B------:R-:W-:Y:S05]  /*74d0*/  BSYNC B1 ;  /* 0x0000000000017941 */ /* 0x000fea0003800000 */
.L_x_82:
[----:B---3--:R-:W-:Y:S01]  /*74e0*/  @!P6 IMAD R5, R168, R202, R23 ;  /* 0x000000caa805e224 */ /* 0x008fe200078e0217 */
[----:B------:R-:W-:Y:S04]  /*74f0*/  BSSY B1, `(.L_x_84) ;  /* 0x0000006000017945 */ /* 0x000fe80003800000 */
[----:B------:R3:W-:Y:S01]  /*7500*/  @!P6 STG.E.U8 desc[UR52][R10.64+0x10], R5 ;  /* 0x000010050a00e986 */ /* 0x0007e2000c101134 */
[----:B------:R-:W-:Y:S05]  /*7510*/  @P5 BRA `(.L_x_85) ;  /* 0x00000000000c5947 */ /* 0x000fea0003800000 */
[----:B------:R-:W5:Y:S02]  /*7520*/  LDG.E.U8 R200, desc[UR52][R6.64+0x11] ;  /* 0x0000113406c87981 */ /* 0x000f64000c1e1100 */
[----:B-----5:R-:W-:-:S05]  /*7530*/  PRMT R0, R200, 0x8880, RZ ;  /* 0x00008880c8007816 */ /* 0x020fca00000000ff */
[----:B------:R-:W-:-:S07]  /*7540*/  IMAD R23, R0, R201, RZ ;  /* 0x000000c900177224 */ /* 0x000fce00078e02ff */
.L_x_85:
[----:B------:R-:W-:Y:S05]  /*7550*/  BSYNC B1 ;  /* 0x0000000000017941 */ /* 0x000fea0003800000 */
.L_x_84:
        /* <DEDUP_REMOVED lines=10> */
.L_x_87:
[----:B------:R-:W-:Y:S05]  /*7600*/  BSYNC B1 ;  /* 0x0000000000017941 */ /* 0x000fea0003800000 */
.L_x_86:
[----:B---3--:R-:W-:Y:S01]  /*7610*/  @!P4 IMAD R5, R170, R202, R23 ;  /* 0x000000caaa05c224 */ /* 0x008fe200078e0217 */
[----:B------:R-:W-:Y:S04]  /*7620*/  BSSY B1, `(.L_x_88) ;  /* 0x0000006000017945 */ /* 0x000fe80003800000 */
[----:B------:R3:W-:Y:S01]  /*7630*/  @!P4 STG.E.U8 desc[UR52][R8.64+0x10], R5 ;  /* 0x000010050800c986 */ /* 0x0007e2000c101134 */
[----:B------:R-:W-:Y:S05]  /*7640*/  @P6 BRA `(.L_x_89) ;  /* 0x00000000000c6947 */ /* 0x000fea0003800000 */
[----:B------:R-:W5:Y:S02]  /*7650*/  LDG.E.U8 R200, desc[UR52][R208.64+0x11] ;  /* 0x00001134d0c87981 */ /* 0x000f64000c1e1100 */
[----:B-----5:R-:W-:-:S05]  /*7660*/  PRMT R0, R200, 0x8880, RZ ;  /* 0x00008880c8007816 */ /* 0x020fca00000000ff */
[----:B------:R-:W-:-:S07]  /*7670*/  IMAD R23, R0, R201, RZ ;  /* 0x000000c900177224 */ /* 0x000fce00078e02ff */
.L_x_89:
[----:B------:R-:W-:Y:S05]  /*7680*/  BSYNC B1 ;  /* 0x0000000000017941 */ /* 0x000fea0003800000 */
.L_x_88:
[----:B------:R-:W-:Y:S01]  /*7690*/  @!P6 IMAD R171, R171, R202, R23 ;  /* 0x000000caababe224 */ /* 0x000fe200078e0217 */
[----:B------:R-:W-:Y:S04]  /*76a0*/  BSSY B1, `(.L_x_90) ;  /* 0x0000006000017945 */ /* 0x000fe80003800000 */
[----:B------:R0:W-:Y:S01]  /*76b0*/  @!P6 STG.E.U8 desc[UR52][R8.64+0x11], R171 ;  /* 0x000011ab0800e986 */ /* 0x0001e2000c101134 */
[----:B------:R-:W-:Y:S05]  /*76c0*/  @P5 BRA `(.L_x_91) ;  /* 0x00000000000c5947 */ /* 0x000fea0003800000 */
[----:B------:R-:W5:Y:S02]  /*76d0*/  LDG.E.U8 R200, desc[UR52][R6.64+0x18] ;  /* 0x0000183406c87981 */ /* 0x000f64000c1e1100 */
[----:B-----5:R-:W-:-:S05]  /*76e0*/  PRMT R0, R200, 0x8880, RZ ;  /* 0x00008880c8007816 */ /* 0x020fca00000000ff */
[----:B------:R-:W-:-:S07]  /*76f0*/  IMAD R23, R0, R201, RZ ;  /* 0x000000c900177224 */ /* 0x000fce00078e02ff */
.L_x_91:
[----:B------:R-:W-:Y:S05]  /*7700*/  BSYNC B1 ;  /* 0x0000000000017941 */ /* 0x000fea0003800000 */
.L_x_90:
        /* <DEDUP_REMOVED lines=10> */
.L_x_93:
[----:B------:R-:W-:Y:S05]  /*77b0*/  BSYNC B1 ;  /* 0x0000000000017941 */ /* 0x000fea0003800000 */
.L_x_92:
[----:B------:R-:W-:Y:S01]  /*77c0*/  @!P4 IMAD R173, R173, R202, R23 ;  /* 0x000000caadadc224 */ /* 0x000fe200078e0217 */
[----:B------:R-:W-:Y:S04]  /*77d0*/  BSSY B1, `(.L_x_94) ;  /* 0x0000006000017945 */ /* 0x000fe80003800000 */
[----:B------:R0:W-:Y:S01]  /*77e0*/  @!P4 STG.E.U8 desc[UR52][R10.64+0x19], R173 ;  /* 0x000019ad0a00c986 */ /* 0x0001e2000c101134 */
[----:B------:R-:W-:Y:S05]  /*77f0*/  @P6 BRA `(.L_x_95) ;  /* 0x00000000000c6947 */ /* 0x000fea0003800000 */
[----:B------:R-:W5:Y:S02]  /*7800*/  LDG.E.U8 R200, desc[UR52][R208.64+0x18] ;  /* 0x00001834d0c87981 */ /* 0x000f64000c1e1100 */
[----:B-----5:R-:W-:-:S05]  /*7810*/  PRMT R0, R200, 0x8880, RZ ;  /* 0x00008880c8007816 */ /* 0x020fca00000000ff */
[----:B------:R-:W-:-:S07]  /*7820*/  IMAD R23, R0, R201, RZ ;  /* 0x000000c900177224 */ /* 0x000fce00078e02ff */
.L_x_95:
[----:B------:R-:W-:Y:S05]  /*7830*/  BSYNC B1 ;  /* 0x0000000000017941 */ /* 0x000fea0003800000 */
.L_x_94:
[----:B---3--:R-:W-:Y:S01]  /*7840*/  @!P6 IMAD R5, R174, R202, R23 ;  /* 0x000000caae05e224 */ /* 0x008fe200078e0217 */
[----:B------:R-:W-:Y:S04]  /*7850*/  BSSY B1, `(.L_x_96) ;  /* 0x0000006000017945 */ /* 0x000fe80003800000 */
[----:B------:R3:W-:Y:S01]  /*7860*/  @!P6 STG.E.U8 desc[UR52][R8.64+0x18], R5 ;  /* 0x000018050800e986 */ /* 0x0007e2000c101134 */
[----:B------:R-:W-:Y:S05]  /*7870*/  @P5 BRA `(.L_x_97) ;  /* 0x00000000000c5947 */ /* 0x000fea0003800000 */
[----:B------:R-:W5:Y:S02]  /*7880*/  LDG.E.U8 R200, desc[UR52][R208.64+0x19] ;  /* 0x00001934d0c87981 */ /* 0x000f64000c1e1100 */
[----:B-----5:R-:W-:-:S05]  /*7890*/  PRMT R0, R200, 0x8880, RZ ;  /* 0x00008880c8007816 */ /* 0x020fca00000000ff */
[----:B------:R-:W-:-:S07]  /*78a0*/  IMAD R23, R0, R201, RZ ;  /* 0x000000c900177224 */ /* 0x000fce00078e02ff */
.L_x_97:
[----:B------:R-:W-:Y:S05]  /*78b0*/  BSYNC B1 ;  /* 0x0000000000017941 */ /* 0x000fea0003800000 */
.L_x_96:
        /* <DEDUP_REMOVED lines=10> */
.L_x_99:
[----:B------:R-:W-:Y:S05]  /*7960*/  BSYNC B1 ;  /* 0x0000000000017941 */ /* 0x000fea0003800000 */
.L_x_98:
[----:B---3--:R-:W-:Y:S01]  /*7970*/  @!P4 IMAD R5, R160, R202, R23 ;  /* 0x000000caa005c224 */ /* 0x008fe200078e0217 */
[----:B------:R-:W-:Y:S04]  /*7980*/  BSSY B1, `(.L_x_100) ;  /* 0x0000006000017945 */ /* 0x000fe80003800000 */
[----:B------:R3:W-:Y:S01]  /*7990*/  @!P4 STG.E.U8 desc[UR52][R14.64+0x20], R5 ;  /* 0x000020050e00c986 */ /* 0x0007e2000c101134 */
[----:B------:R-:W-:Y:S05]  /*79a0*/  @P6 BRA `(.L_x_101) ;  /* 0x00000000000c6947 */ /* 0x000fea0003800000 */
[----:B------:R-:W5:Y:S02]  /*79b0*/  LDG.E.U8 R200, desc[UR52][R20.64+0x21] ;  /* 0x0000213414c87981 */ /* 0x000f64000c1e1100 */
[----:B-----5:R-:W-:-:S05]  /*79c0*/  PRMT R0, R200, 0x8880, RZ ;  /* 0x00008880c8007816 */ /* 0x020fca00000000ff */
[----:B------:R-:W-:-:S07]  /*79d0*/  IMAD R23, R0, R201, RZ ;  /* 0x000000c900177224 */ /* 0x000fce00078e02ff */
.L_x_101:
[----:B------:R-:W-:Y:S05]  /*79e0*/  BSYNC B1 ;  /* 0x0000000000017941 */ /* 0x000fea0003800000 */
.L_x_100:
[----:B------:R-:W-:Y:S01]  /*79f0*/  @!P6 IMAD R161, R161, R202, R23 ;  /* 0x000000caa1a1e224 */ /* 0x000fe200078e0217 */
[----:B------:R-:W-:Y:S04]  /*7a00*/  BSSY B1, `(.L_x_102) ;  /* 0x0000006000017945 */ /* 0x000fe80003800000 */
[----:B------:R0:W-:Y:S01]  /*7a10*/  @!P6 STG.E.U8 desc[UR52][R14.64+0x21], R161 ;  /* 0x000021a10e00e986 */ /* 0x0001e2000c101134 */
[----:B------:R-:W-:Y:S05]  /*7a20*/  @P5 BRA `(.L_x_103) ;  /* 0x00000000000c5947 */ /* 0x000fea0003800000 */
[----:B------:R-:W5:Y:S02]  /*7a30*/  LDG.E.U8 R200, desc[UR52][R206.64+0x20] ;  /* 0x00002034cec87981 */ /* 0x000f64000c1e1100 */
[----:B-----5:R-:W-:-:S05]  /*7a40*/  PRMT R0, R200, 0x8880, RZ ;  /* 0x00008880c8007816 */ /* 0x020fca00000000ff */
[----:B------:R-:W-:-:S07]  /*7a50*/  IMAD R23, R0, R201, RZ ;  /* 0x000000c900177224 */ /* 0x000fce00078e02ff */
.L_x_103:
[----:B------:R-:W-:Y:S05]  /*7a60*/  BSYNC B1 ;  /* 0x0000000000017941 */ /* 0x000fea0003800000 */
.L_x_102:
        /* <DEDUP_REMOVED lines=10> */
.L_x_105:
[----:B------:R-:W-:Y:S05]  /*7b10*/  BSYNC B1 ;  /* 0x0000000000017941 */ /* 0x000fea0003800000 */
.L_x_104:
[----:B------:R-:W-:Y:S01]  /*7b20*/  @!P4 IMAD R163, R163, R202, R23 ;  /* 0x000000caa3a3c224 */ /* 0x000fe200078e0217 */
[----:B------:R-:W-:Y:S04]  /*7b30*/  BSSY B1, `(.L_x_106) ;  /* 0x0000006000017945 */ /* 0x000fe80003800000 */
[----:B------:R0:W-:Y:S01]  /*7b40*/  @!P4 STG.E.U8 desc[UR52][R12.64+0x21], R163 ;  /* 0x000021a30c00c986 */ /* 0x0001e2000c101134 */
[----:B------:R-:W-:Y:S05]  /*7b50*/  @P6 BRA `(.L_x_107) ;  /* 0x00000000000c6947 */ /* 0x000fea0003800000 */
[----:B------:R-:W5:Y:S02]  /*7b60*/  LDG.E.U8 R200, desc[UR52][R20.64+0x28] ;  /* 0x0000283414c87981 */ /* 0x000f64000c1e1100 */
[----:B-----5:R-:W-:-:S05]  /*7b70*/  PRMT R0, R200, 0x8880, RZ ;  /* 0x00008880c8007816 */ /* 0x020fca00000000ff */
[----:B------:R-:W-:-:S07]  /*7b80*/  IMAD R23, R0, R201, RZ ;  /* 0x000000c900177224 */ /* 0x000fce00078e02ff */
.L_x_107:
[----:B------:R-:W-:Y:S05]  /*7b90*/  BSYNC B1 ;  /* 0x0000000000017941 */ /* 0x000fea0003800000 */
.L_x_106:
[----:B---3--:R-:W-:Y:S01]  /*7ba0*/  @!P6 IMAD R5, R164, R202, R23 ;  /* 0x000000caa405e224 */ /* 0x008fe200078e0217 */
[----:B------:R-:W-:Y:S04]  /*7bb0*/  BSSY B1, `(.L_x_108) ;  /* 0x0000006000017945 */ /* 0x000fe80003800000 */
[----:B------:R3:W-:Y:S01]  /*7bc0*/  @!P6 STG.E.U8 desc[UR52][R14.64+0x28], R5 ;  /* 0x000028050e00e986 */ /* 0x0007e2000c101134 */
[----:B------:R-:W-:Y:S05]  /*7bd0*/  @P5 BRA `(.L_x_109) ;  /* 0x00000000000c5947 */ /* 0x000fea0003800000 */
[----:B------:R-:W5:Y:S02]  /*7be0*/  LDG.E.U8 R200, desc[UR52][R20.64+0x29] ;  /* 0x0000293414c87981 */ /* 0x000f64000c1e1100 */
[----:B-----5:R-:W-:-:S05]  /*7bf0*/  PRMT R0, R200, 0x8880, RZ ;  /* 0x00008880c8007816 */ /* 0x020fca00000000ff */
[----:B------:R-:W-:-:S07]  /*7c00*/  IMAD R23, R0, R201, RZ ;  /* 0x000000c900177224 */ /* 0x000fce00078e02ff */
.L_x_109:
[----:B------:R-:W-:Y:S05]  /*7c10*/  BSYNC B1 ;  /* 0x0000000000017941 */ /* 0x000fea0003800000 */
.L_x_108:
        /* <DEDUP_REMOVED lines=10> */
.L_x_111:
[----:B------:R-:W-:Y:S05]  /*7cc0*/  BSYNC B1 ;  /* 0x0000000000017941 */ /* 0x000fea0003800000 */
.L_x_110:
[----:B---3--:R-:W-:Y:S01]  /*7cd0*/  @!P4 IMAD R5, R166, R202, R23 ;  /* 0x000000caa605c224 */ /* 0x008fe200078e0217 */
[----:B------:R-:W-:Y:S04]  /*7ce0*/  BSSY B1, `(.L_x_112) ;  /* 0x0000006000017945 */ /* 0x000fe80003800000 */
[----:B------:R3:W-:Y:S01]  /*7cf0*/  @!P4 STG.E.U8 desc[UR52][R12.64+0x28], R5 ;  /* 0x000028050c00c986 */ /* 0x0007e2000c101134 */
[----:B------:R-:W-:Y:S05]  /*7d00*/  @P6 BRA `(.L_x_113) ;  /* 0x00000000000c6947 */ /* 0x000fea0003800000 */
[----:B------:R-:W5:Y:S02]  /*7d10*/  LDG.E.U8 R200, desc[UR52][R206.64+0x29] ;  /* 0x00002934cec87981 */ /* 0x000f64000c1e1100 */
[----:B-----5:R-:W-:-:S05]  /*7d20*/  PRMT R0, R200, 0x8880, RZ ;  /* 0x00008880c8007816 */ /* 0x020fca00000000ff */
[----:B------:R-:W-:-:S07]  /*7d30*/  IMAD R23, R0, R201, RZ ;  /* 0x000000c900177224 */ /* 0x000fce00078e02ff */
.L_x_113:
[----:B------:R-:W-:Y:S05]  /*7d40*/  BSYNC B1 ;  /* 0x0000000000017941 */ /* 0x000fea0003800000 */
.L_x_112:
[----:B------:R-:W-:Y:S01]  /*7d50*/  @!P6 IMAD R167, R167, R202, R23 ;  /* 0x000000caa7a7e224 */ /* 0x000fe200078e0217 */
[----:B------:R-:W-:Y:S04]  /*7d60*/  BSSY B1, `(.L_x_114) ;  /* 0x0000006000017945 */ /* 0x000fe80003800000 */
[----:B------:R0:W-:Y:S01]  /*7d70*/  @!P6 STG.E.U8 desc[UR52][R12.64+0x29], R167 ;  /* 0x000029a70c00e986 */ /* 0x0001e2000c101134 */
[----:B------:R-:W-:Y:S05]  /*7d80*/  @P5 BRA `(.L_x_115) ;  /* 0x00000000000c5947 */ /* 0x000fea0003800000 */
[----:B------:R-:W5:Y:S02]  /*7d90*/  LDG.E.U8 R200, desc[UR52][R6.64+0x20] ;  /* 0x0000203406c87981 */ /* 0x000f64000c1e1100 */
[----:B-----5:R-:W-:-:S05]  /*7da0*/  PRMT R0, R200, 0x8880, RZ ;  /* 0x00008880c8007816 */ /* 0x020fca00000000ff */
[----:B------:R-:W-:-:S07]  /*7db0*/  IMAD R23, R0, R201, RZ ;  /* 0x000000c900177224 */ /* 0x000fce00078e02ff */
.L_x_115:
[----:B------:R-:W-:Y:S05]  /*7dc0*/  BSYNC B1 ;  /* 0x0000000000017941 */ /* 0x000fea0003800000 */
.L_x_114:
        /* <DEDUP_REMOVED lines=10> */
.L_x_117:
[----:B------:R-:W-:Y:S05]  /*7e70*/  BSYNC B1 ;  /* 0x0000000000017941 */ /* 0x000fea0003800000 */
.L_x_116:
[----:B------:R-:W-:Y:S01]  /*7e80*/  @!P4 IMAD R153, R153, R202, R23 ;  /* 0x000000ca9999c224 */ /* 0x000fe200078e0217 */
[----:B------:R-:W-:Y:S04]  /*7e90*/  BSSY B1, `(.L_x_118) ;  /* 0x0000006000017945 */ /* 0x000fe80003800000 */
[----:B------:R0:W-:Y:S01]  /*7ea0*/  @!P4 STG.E.U8 desc[UR52][R10.64+0x21], R153 ;  /* 0x000021990a00c986 */ /* 0x0001e2000c101134 */
[----:B------:R-:W-:Y:S05]  /*7eb0*/  @P6 BRA `(.L_x_119) ;  /* 0x00000000000c6947 */ /* 0x000fea0003800000 */
[----:B------:R-:W5:Y:S02]  /*7ec0*/  LDG.E.U8 R200, desc[UR52][R208.64+0x20] ;  /* 0x00002034d0c87981 */ /* 0x000f64000c1e1100 */
[----:B-----5:R-:W-:-:S05]  /*7ed0*/  PRMT R0, R200, 0x8880, RZ ;  /* 0x00008880c8007816 */ /* 0x020fca00000000ff */
[----:B------:R-:W-:-:S07]  /*7ee0*/  IMAD R23, R0, R201, RZ ;  /* 0x000000c900177224 */ /* 0x000fce00078e02ff */
.L_x_119:
[----:B------:R-:W-:Y:S05]  /*7ef0*/  BSYNC B1 ;  /* 0x0000000000017941 */ /* 0x000fea0003800000 */
.L_x_118:
[----:B---3--:R-:W-:Y:S01]  /*7f00*/  @!P6 IMAD R5, R154, R202, R23 ;  /* 0x000000ca9a05e224 */ /* 0x008fe200078e0217 */
[----:B------:R-:W-:Y:S04]  /*7f10*/  BSSY B1, `(.L_x_120) ;  /* 0x0000006000017945 */ /* 0x000fe80003800000 */
[----:B------:R3:W-:Y:S01]  /*7f20*/  @!P6 STG.E.U8 desc[UR52][R8.64+0x20], R5 ;  /* 0x000020050800e986 */ /* 0x0007e2000c101134 */
[----:B------:R-:W-:Y:S05]  /*7f30*/  @P5 BRA `(.L_x_121) ;  /* 0x00000000000c5947 */ /* 0x000fea0003800000 */
[----:B------:R-:W5:Y:S02]  /*7f40*/  LDG.E.U8 R200, desc[UR52][R208.64+0x21] ;  /* 0x00002134d0c87981 */ /* 0x000f64000c1e1100 */
[----:B-----5:R-:W-:-:S05]  /*7f50*/  PRMT R0, R200, 0x8880, RZ ;  /* 0x00008880c8007816 */ /* 0x020fca00000000ff */
[----:B------:R-:W-:-:S07]  /*7f60*/  IMAD R23, R0, R201, RZ ;  /* 0x000000c900177224 */ /* 0x000fce00078e02ff */
.L_x_121:
[----:B------:R-:W-:Y:S05]  /*7f70*/  BSYNC B1 ;  /* 0x0000000000017941 */ /* 0x000fea0003800000 */
.L_x_120:
        /* <DEDUP_REMOVED lines=10> */
.L_x_123:
[----:B------:R-:W-:Y:S05]  /*8020*/  BSYNC B1 ;  /* 0x0000000000017941 */ /* 0x000fea0003800000 */
.L_x_122:
[----:B---3--:R-:W-:Y:S01]  /*8030*/  @!P4 IMAD R5, R156, R202, R23 ;  /* 0x000000ca9c05c224 */ /* 0x008fe200078e0217 */
[----:B------:R-:W-:Y:S04]  /*8040*/  BSSY B1, `(.L_x_124) ;  /* 0x0000006000017945 */ /* 0x000fe80003800000 */
[----:B------:R3:W-:Y:S01]  /*8050*/  @!P4 STG.E.U8 desc[UR52][R10.64+0x28], R5 ;  /* 0x000028050a00c986 */ /* 0x0007e2000c101134 */
[----:B------:R-:W-:Y:S05]  /*8060*/  @P6 BRA `(.L_x_125) ;  /* 0x00000000000c6947 */ /* 0x000fea0003800000 */
[----:B------:R-:W5:Y:S02]  /*8070*/  LDG.E.U8 R200, desc[UR52][R6.64+0x29] ;  /* 0x0000293406c87981 */ /* 0x000f64000c1e1100 */
[----:B-----5:R-:W-:-:S05]  /*8080*/  PRMT R0, R200, 0x8880, RZ ;  /* 0x00008880c8007816 */ /* 0x020fca00000000ff */
[----:B------:R-:W-:-:S07]  /*8090*/  IMAD R23, R0, R201, RZ ;  /* 0x000000c900177224 */ /* 0x000fce00078e02ff */
.L_x_125:
[----:B------:R-:W-:Y:S05]  /*80a0*/  BSYNC B1 ;  /* 0x0000000000017941 */ /* 0x000fea0003800000 */
.L_x_124:
[----:B------:R-:W-:Y:S01]  /*80b0*/  @!P6 IMAD R157, R157, R202, R23 ;  /* 0x000000ca9d9de224 */ /* 0x000fe200078e0217 */
[----:B------:R-:W-:Y:S04]  /*80c0*/  BSSY B1, `(.L_x_126) ;  /* 0x0000006000017945 */ /* 0x000fe80003800000 */
[----:B------:R0:W-:Y:S01]  /*80d0*/  @!P6 STG.E.U8 desc[UR52][R10.64+0x29], R157 ;  /* 0x0000299d0a00e986 */ /* 0x0001e2000c101134 */
[----:B------:R-:W-:Y:S05]  /*80e0*/  @P5 BRA `(.L_x_127) ;  /* 0x00000000000c5947 */ /* 0x000fea0003800000 */
[----:B------:R-:W5:Y:S02]  /*80f0*/  LDG.E.U8 R200, desc[UR52][R208.64+0x28] ;  /* 0x00002834d0c87981 */ /* 0x000f64000c1e1100 */
[----:B-----5:R-:W-:-:S05]  /*8100*/  PRMT R0, R200, 0x8880, RZ ;  /* 0x00008880c8007816 */ /* 0x020fca00000000ff */
[----:B------:R-:W-:-:S07]  /*8110*/  IMAD R23, R0, R201, RZ ;  /* 0x000000c900177224 */ /* 0x000fce00078e02ff */
.L_x_127:
[----:B------:R-:W-:Y:S05]  /*8120*/  BSYNC B1 ;  /* 0x0000000000017941 */ /* 0x000fea0003800000 */
.L_x_126:
        /* <DEDUP_REMOVED lines=10> */
.L_x_129:
[----:B------:R-:W-:Y:S05]  /*81d0*/  BSYNC B1 ;  /* 0x0000000000017941 */ /* 0x000fea0003800000 */
.L_x_128:
[----:B------:R-:W-:Y:S01]  /*81e0*/  @!P4 IMAD R159, R159, R202, R23 ;  /* 0x000000ca9f9fc224 */ /* 0x000fe200078e0217 */
[----:B------:R-:W-:Y:S04]  /*81f0*/  BSSY B1, `(.L_x_130) ;  /* 0x0000006000017945 */ /* 0x000fe80003800000 */
[----:B------:R0:W-:Y:S01]  /*8200*/  @!P4 STG.E.U8 desc[UR52][R8.64+0x29], R159 ;  /* 0x0000299f0800c986 */ /* 0x0001e2000c101134 */
[----:B------:R-:W-:Y:S05]  /*8210*/  @P6 BRA `(.L_x_131) ;  /* 0x00000000000c6947 */ /* 0x000fea0003800000 */
[----:B------:R-:W5:Y:S02]  /*8220*/  LDG.E.U8 R200, desc[UR52][R20.64+0x30] ;  /* 0x0000303414c87981 */ /* 0x000f64000c1e1100 */
[----:B-----5:R-:W-:-:S05]  /*8230*/  PRMT R0, R200, 0x8880, RZ ;  /* 0x00008880c8007816 */ /* 0x020fca00000000ff */
[----:B------:R-:W-:-:S07]  /*8240*/  IMAD R23, R0, R201, RZ ;  /* 0x000000c900177224 */ /* 0x000fce00078e02ff */
.L_x_131:
[----:B------:R-:W-:Y:S05]  /*8250*/  BSYNC B1 ;  /* 0x0000000000017941 */ /* 0x000fea0003800000 */
.L_x_130:
[----:B---3--:R-:W-:Y:S01]  /*8260*/  @!P6 IMAD R5, R144, R202, R23 ;  /* 0x000000ca9005e224 */ /* 0x008fe200078e0217 */
[----:B------:R-:W-:Y:S04]  /*8270*/  BSSY B1, `(.L_x_132) ;  /* 0x0000006000017945 */ /* 0x000fe80003800000 */
[----:B------:R3:W-:Y:S01]  /*8280*/  @!P6 STG.E.U8 desc[UR52][R14.64+0x30], R5 ;  /* 0x000030050e00e986 */ /* 0x0007e2000c101134 */
[----:B------:R-:W-:Y:S05]  /*8290*/  @P5 BRA `(.L_x_133) ;  /* 0x00000000000c5947 */ /* 0x000fea0003800000 */
[----:B------:R-:W5:Y:S02]  /*82a0*/  LDG.E.U8 R200, desc[UR52][R20.64+0x31] ;  /* 0x0000313414c87981 */ /* 0x000f64000c1e1100 */
[----:B-----5:R-:W-:-:S05]  /*82b0*/  PRMT R0, R200, 0x8880, RZ ;  /* 0x00008880c8007816 */ /* 0x020fca00000000ff */
[----:B------:R-:W-:-:S07]  /*82c0*/  IMAD R23, R0, R201, RZ ;  /* 0x000000c900177224 */ /* 0x000fce00078e02ff */
.L_x_133:
[----:B------:R-:W-:Y:S05]  /*82d0*/  BSYNC B1 ;  /* 0x0000000000017941 */ /* 0x000fea0003800000 */
.L_x_132:
        /* <DEDUP_REMOVED lines=10> */
.L_x_135:
[----:B------:R-:W-:Y:S05]  /*8380*/  BSYNC B1 ;  /* 0x0000000000017941 */ /* 0x000fea0003800000 */
.L_x_134:
[----:B---3--:R-:W-:Y:S01]  /*8390*/  @!P4 IMAD R5, R146, R202, R23 ;  /* 0x000000ca9205c224 */ /* 0x008fe200078e0217 */
[----:B------:R-:W-:Y:S04]  /*83a0*/  BSSY B1, `(.L_x_136) ;  /* 0x0000006000017945 */ /* 0x000fe80003800000 */
[----:B------:R3:W-:Y:S01]  /*83b0*/  @!P4 STG.E.U8 desc[UR52][R12.64+0x30], R5 ;  /* 0x000030050c00c986 */ /* 0x0007e2000c101134 */
[----:B------:R-:W-:Y:S05]  /*83c0*/  @P6 BRA `(.L_x_137) ;  /* 0x00000000000c6947 */ /* 0x000fea0003800000 */
[----:B------:R-:W5:Y:S02]  /*83d0*/  LDG.E.U8 R200, desc[UR52][R206.64+0x31] ;  /* 0x00003134cec87981 */ /* 0x000f64000c1e1100 */
[----:B-----5:R-:W-:-:S05]  /*83e0*/  PRMT R0, R200, 0x8880, RZ ;  /* 0x00008880c8007816 */ /* 0x020fca00000000ff */
[----:B------:R-:W-:-:S07]  /*83f0*/  IMAD R23, R0, R201, RZ ;  /* 0x000000c900177224 */ /* 0x000fce00078e02ff */
.L_x_137:
[----:B------:R-:W-:Y:S05]  /*8400*/  BSYNC B1 ;  /* 0x0000000000017941 */ /* 0x000fea0003800000 */
.L_x_136:
[----:B------:R-:W-:Y:S01]  /*8410*/  @!P6 IMAD R147, R147, R202, R23 ;  /* 0x000000ca9393e224 */ /* 0x000fe200078e0217 */
[----:B------:R-:W-:Y:S04]  /*8420*/  BSSY B1, `(.L_x_138) ;  /* 0x0000006000017945 */ /* 0x000fe80003800000 */
[----:B------:R0:W-:Y:S01]  /*8430*/  @!P6 STG.E.U8 desc[UR52][R12.64+0x31], R147 ;  /* 0x000031930c00e986 */ /* 0x0001e2000c101134 */
[----:B------:R-:W-:Y:S05]  /*8440*/  @P5 BRA `(.L_x_139) ;  /* 0x00000000000c5947 */ /* 0x000fea0003800000 */
[----:B------:R-:W5:Y:S02]  /*8450*/  LDG.E.U8 R200, desc[UR52][R20.64+0x38] ;  /* 0x0000383414c87981 */ /* 0x000f64000c1e1100 */
[----:B-----5:R-:W-:-:S05]  /*8460*/  PRMT R0, R200, 0x8880, RZ ;  /* 0x00008880c8007816 */ /* 0x020fca00000000ff */
[----:B------:R-:W-:-:S07]  /*8470*/  IMAD R23, R0, R201, RZ ;  /* 0x000000c900177224 */ /* 0x000fce00078e02ff */
.L_x_139:
[----:B------:R-:W-:Y:S05]  /*8480*/  BSYNC B1 ;  /* 0x0000000000017941 */ /* 0x000fea0003800000 */
.L_x_138:
        /* <DEDUP_REMOVED lines=10> */
.L_x_141:
[----:B------:R-:W-:Y:S05]  /*8530*/  BSYNC B1 ;  /* 0x0000000000017941 */ /* 0x000fea0003800000 */
.L_x_140:
[----:B------:R-:W-:Y:S01]  /*8540*/  @!P4 IMAD R149, R149, R202, R23 ;  /* 0x000000ca9595c224 */ /* 0x000fe200078e0217 */
[----:B------:R-:W-:Y:S04]  /*8550*/  BSSY B1, `(.L_x_142) ;  /* 0x0000006000017945 */ /* 0x000fe80003800000 */
[----:B------:R0:W-:Y:S01]  /*8560*/  @!P4 STG.E.U8 desc[UR52][R14.64+0x39], R149 ;  /* 0x000039950e00c986 */ /* 0x0001e2000c101134 */
[----:B------:R-:W-:Y:S05]  /*8570*/  @P6 BRA `(.L_x_143) ;  /* 0x00000000000c6947 */ /* 0x000fea0003800000 */
[----:B------:R-:W5:Y:S02]  /*8580*/  LDG.E.U8 R200, desc[UR52][R206.64+0x38] ;  /* 0x00003834cec87981 */ /* 0x000f64000c1e1100 */
[----:B-----5:R-:W-:-:S05]  /*8590*/  PRMT R0, R200, 0x8880, RZ ;  /* 0x00008880c8007816 */ /* 0x020fca00000000ff */
[----:B------:R-:W-:-:S07]  /*85a0*/  IMAD R23, R0, R201, RZ ;  /* 0x000000c900177224 */ /* 0x000fce00078e02ff */
.L_x_143:
[----:B------:R-:W-:Y:S05]  /*85b0*/  BSYNC B1 ;  /* 0x0000000000017941 */ /* 0x000fea0003800000 */
.L_x_142:
[----:B---3--:R-:W-:Y:S01]  /*85c0*/  @!P6 IMAD R5, R150, R202, R23 ;  /* 0x000000ca9605e224 */ /* 0x008fe200078e0217 */
[----:B------:R-:W-:Y:S04]  /*85d0*/  BSSY B1, `(.L_x_144) ;  /* 0x0000006000017945 */ /* 0x000fe80003800000 */
[----:B------:R3:W-:Y:S01]  /*85e0*/  @!P6 STG.E.U8 desc[UR52][R12.64+0x38], R5 ;  /* 0x000038050c00e986 */ /* 0x0007e2000c101134 */
[----:B------:R-:W-:Y:S05]  /*85f0*/  @P5 BRA `(.L_x_145) ;  /* 0x00000000000c5947 */ /* 0x000fea0003800000 */
[----:B------:R-:W5:Y:S02]  /*8600*/  LDG.E.U8 R200, desc[UR52][R206.64+0x39] ;  /* 0x00003934cec87981 */ /* 0x000f64000c1e1100 */
[----:B-----5:R-:W-:-:S05]  /*8610*/  PRMT R0, R200, 0x8880, RZ ;  /* 0x00008880c8007816 */ /* 0x020fca00000000ff */
[----:B------:R-:W-:-:S07]  /*8620*/  IMAD R23, R0, R201, RZ ;  /* 0x000000c900177224 */ /* 0x000fce00078e02ff */
.L_x_145:
[----:B------:R-:W-:Y:S05]  /*8630*/  BSYNC B1 ;  /* 0x0000000000017941 */ /* 0x000fea0003800000 */
.L_x_144:
        /* <DEDUP_REMOVED lines=10> */
.L_x_147:
[----:B------:R-:W-:Y:S05]  /*86e0*/  BSYNC B1 ;  /* 0x0000000000017941 */ /* 0x000fea0003800000 */
.L_x_146:
[----:B---3--:R-:W-:Y:S01]  /*86f0*/  @!P4 IMAD R5, R136, R202, R23 ;  /* 0x000000ca8805c224 */ /* 0x008fe200078e0217 */
[----:B------:R-:W-:Y:S04]  /*8700*/  BSSY B1, `(.L_x_148) ;  /* 0x0000006000017945 */ /* 0x000fe80003800000 */
[----:B------:R3:W-:Y:S01]  /*8710*/  @!P4 STG.E.U8 desc[UR52][R10.64+0x30], R5 ;  /* 0x000030050a00c986 */ /* 0x0007e2000c101134 */
[----:B------:R-:W-:Y:S05]  /*8720*/  @P6 BRA `(.L_x_149) ;  /* 0x00000000000c6947 */ /* 0x000fea0003800000 */
[----:B------:R-:W5:Y:S02]  /*8730*/  LDG.E.U8 R200, desc[UR52][R6.64+0x31] ;  /* 0x0000313406c87981 */ /* 0x000f64000c1e1100 */
[----:B-----5:R-:W-:-:S05]  /*8740*/  PRMT R0, R200, 0x8880, RZ ;  /* 0x00008880c8007816 */ /* 0x020fca00000000ff */
[----:B------:R-:W-:-:S07]  /*8750*/  IMAD R23, R0, R201, RZ ;  /* 0x000000c900177224 */ /* 0x000fce00078e02ff */
.L_x_149:
[----:B------:R-:W-:Y:S05]  /*8760*/  BSYNC B1 ;  /* 0x0000000000017941 */ /* 0x000fea0003800000 */
.L_x_148:
[----:B------:R-:W-:Y:S01]  /*8770*/  @!P6 IMAD R137, R137, R202, R23 ;  /* 0x000000ca8989e224 */ /* 0x000fe200078e0217 */
[----:B------:R-:W-:Y:S04]  /*8780*/  BSSY B1, `(.L_x_150) ;  /* 0x0000006000017945 */ /* 0x000fe80003800000 */
[----:B------:R0:W-:Y:S01]  /*8790*/  @!P6 STG.E.U8 desc[UR52][R10.64+0x31], R137 ;  /* 0x000031890a00e986 */ /* 0x0001e2000c101134 */
[----:B------:R-:W-:Y:S05]  /*87a0*/  @P5 BRA `(.L_x_151) ;  /* 0x00000000000c5947 */ /* 0x000fea0003800000 */
[----:B------:R-:W5:Y:S02]  /*87b0*/  LDG.E.U8 R200, desc[UR52][R208.64+0x30] ;  /* 0x00003034d0c87981 */ /* 0x000f64000c1e1100 */
[----:B-----5:R-:W-:-:S05]  /*87c0*/  PRMT R0, R200, 0x8880, RZ ;  /* 0x00008880c8007816 */ /* 0x020fca00000000ff */
[----:B------:R-:W-:-:S07]  /*87d0*/  IMAD R23, R0, R201, RZ ;  /* 0x000000c900177224 */ /* 0x000fce00078e02ff */
.L_x_151:
[----:B------:R-:W-:Y:S05]  /*87e0*/  BSYNC B1 ;  /* 0x0000000000017941 */ /* 0x000fea0003800000 */
.L_x_150:
        /* <DEDUP_REMOVED lines=10> */
.L_x_153:
[----:B------:R-:W-:Y:S05]  /*8890*/  BSYNC B1 ;  /* 0x0000000000017941 */ /* 0x000fea0003800000 */
.L_x_152:
[----:B------:R-:W-:Y:S01]  /*88a0*/  @!P4 IMAD R139, R139, R202, R23 ;  /* 0x000000ca8b8bc224 */ /* 0x000fe200078e0217 */
[----:B------:R-:W-:Y:S04]  /*88b0*/  BSSY B1, `(.L_x_154) ;  /* 0x0000006000017945 */ /* 0x000fe80003800000 */
[----:B------:R0:W-:Y:S01]  /*88c0*/  @!P4 STG.E.U8 desc[UR52][R8.64+0x31], R139 ;  /* 0x0000318b0800c986 */ /* 0x0001e2000c101134 */
[----:B------:R-:W-:Y:S05]  /*88d0*/  @P6 BRA `(.L_x_155) ;  /* 0x00000000000c6947 */ /* 0x000fea0003800000 */
[----:B------:R-:W5:Y:S02]  /*88e0*/  LDG.E.U8 R200, desc[UR52][R6.64+0x38] ;  /* 0x0000383406c87981 */ /* 0x000f64000c1e1100 */
[----:B-----5:R-:W-:-:S05]  /*88f0*/  PRMT R0, R200, 0x8880, RZ ;  /* 0x00008880c8007816 */ /* 0x020fca00000000ff */
[----:B------:R-:W-:-:S07]  /*8900*/  IMAD R23, R0, R201, RZ ;  /* 0x000000c900177224 */ /* 0x000fce00078e02ff */
.L_x_155:
[----:B------:R-:W-:Y:S05]  /*8910*/  BSYNC B1 ;  /* 0x0000000000017941 */ /* 0x000fea0003800000 */
.L_x_154:
[----:B---3--:R-:W-:Y:S01]  /*8920*/  @!P6 IMAD R5, R140, R202, R23 ;  /* 0x000000ca8c05e224 */ /* 0x008fe200078e0217 */
[----:B------:R-:W-:Y:S04]  /*8930*/  BSSY B1, `(.L_x_156) ;  /* 0x0000006000017945 */ /* 0x000fe80003800000 */
[----:B------:R3:W-:Y:S01]  /*8940*/  @!P6 STG.E.U8 desc[UR52][R10.64+0x38], R5 ;  /* 0x000038050a00e986 */ /* 0x0007e2000c101134 */
[----:B------:R-:W-:Y:S05]  /*8950*/  @P5 BRA `(.L_x_157) ;  /* 0x00000000000c5947 */ /* 0x000fea0003800000 */
[----:B------:R-:W5:Y:S02]  /*8960*/  LDG.E.U8 R200, desc[UR52][R6.64+0x39] ;  /* 0x0000393406c87981 */ /* 0x000f64000c1e1100 */
[----:B-----5:R-:W-:-:S05]  /*8970*/  PRMT R0, R200, 0x8880, RZ ;  /* 0x00008880c8007816 */ /* 0x020fca00000000ff */
[----:B------:R-:W-:-:S07]  /*8980*/  IMAD R23, R0, R201, RZ ;  /* 0x000000c900177224 */ /* 0x000fce00078e02ff */
.L_x_157:
[----:B------:R-:W-:Y:S05]  /*8990*/  BSYNC B1 ;  /* 0x0000000000017941 */ /* 0x000fea0003800000 */
.L_x_156:
        /* <DEDUP_REMOVED lines=10> */
.L_x_159:
[----:B------:R-:W-:Y:S05]  /*8a40*/  BSYNC B1 ;  /* 0x0000000000017941 */ /* 0x000fea0003800000 */
.L_x_158:
[----:B---3--:R-:W-:Y:S01]  /*8a50*/  @!P4 IMAD R5, R142, R202, R23 ;  /* 0x000000ca8e05c224 */ /* 0x008fe200078e0217 */
[----:B------:R-:W-:Y:S04]  /*8a60*/  BSSY B1, `(.L_x_160) ;  /* 0x0000006000017945 */ /* 0x000fe80003800000 */
[----:B------:R3:W-:Y:S01]  /*8a70*/  @!P4 STG.E.U8 desc[UR52][R8.64+0x38], R5 ;  /* 0x000038050800c986 */ /* 0x0007e2000c101134 */
[----:B------:R-:W-:Y:S05]  /*8a80*/  @P6 BRA `(.L_x_161) ;  /* 0x00000000000c6947 */ /* 0x000fea0003800000 */
[----:B------:R-:W5:Y:S02]  /*8a90*/  LDG.E.U8 R200, desc[UR52][R208.64+0x39] ;  /* 0x00003934d0c87981 */ /* 0x000f64000c1e1100 */
[----:B-----5:R-:W-:-:S05]  /*8aa0*/  PRMT R0, R200, 0x8880, RZ ;  /* 0x00008880c8007816 */ /* 0x020fca00000000ff */
[----:B------:R-:W-:-:S07]  /*8ab0*/  IMAD R23, R0, R201, RZ ;  /* 0x000000c900177224 */ /* 0x000fce00078e02ff */
.L_x_161:
[----:B------:R-:W-:Y:S05]  /*8ac0*/  BSYNC B1 ;  /* 0x0000000000017941 */ /* 0x000fea0003800000 */
.L_x_160:
[----:B------:R-:W-:Y:S01]  /*8ad0*/  @!P6 IMAD R143, R143, R202, R23 ;  /* 0x000000ca8f8fe224 */ /* 0x000fe200078e0217 */
[----:B------:R-:W-:Y:S04]  /*8ae0*/  BSSY B1, `(.L_x_162) ;  /* 0x0000006000017945 */ /* 0x000fe80003800000 */
[----:B------:R0:W-:Y:S01]  /*8af0*/  @!P6 STG.E.U8 desc[UR52][R8.64+0x39], R143 ;  /* 0x0000398f0800e986 */ /* 0x0001e2000c101134 */
[----:B------:R-:W-:Y:S05]  /*8b00*/  @P5 BRA `(.L_x_163) ;  /* 0x00000000000c5947 */ /* 0x000fea0003800000 */
[----:B------:R-:W5:Y:S02]  /*8b10*/  LDG.E.U8 R200, desc[UR52][R20.64+0x40] ;  /* 0x0000403414c87981 */ /* 0x000f64000c1e1100 */
[----:B-----5:R-:W-:-:S05]  /*8b20*/  PRMT R0, R200, 0x8880, RZ ;  /* 0x00008880c8007816 */ /* 0x020fca00000000ff */
[----:B------:R-:W-:-:S07]  /*8b30*/  IMAD R23, R0, R201, RZ ;  /* 0x000000c900177224 */ /* 0x000fce00078e02ff */
.L_x_163:
[----:B------:R-:W-:Y:S05]  /*8b40*/  BSYNC B1 ;  /* 0x0000000000017941 */ /* 0x000fea0003800000 */
.L_x_162:
        /* <DEDUP_REMOVED lines=10> */
.L_x_165:
[----:B------:R-:W-:Y:S05]  /*8bf0*/  BSYNC B1 ;  /* 0x0000000000017941 */ /* 0x000fea0003800000 */
.L_x_164:
[----:B------:R-:W-:Y:S01]  /*8c00*/  @!P4 IMAD R129, R129, R202, R23 ;  /* 0x000000ca8181c224 */ /* 0x000fe200078e0217 */
[----:B------:R-:W-:Y:S04]  /*8c10*/  BSSY B1, `(.L_x_166) ;  /* 0x0000006000017945 */ /* 0x000fe80003800000 */
[----:B------:R0:W-:Y:S01]  /*8c20*/  @!P4 STG.E.U8 desc[UR52][R14.64+0x41], R129 ;  /* 0x000041810e00c986 */ /* 0x0001e2000c101134 */
[----:B------:R-:W-:Y:S05]  /*8c30*/  @P6 BRA `(.L_x_167) ;  /* 0x00000000000c6947 */ /* 0x000fea0003800000 */
[----:B------:R-:W5:Y:S02]  /*8c40*/  LDG.E.U8 R200, desc[UR52][R206.64+0x40] ;  /* 0x00004034cec87981 */ /* 0x000f64000c1e1100 */
[----:B-----5:R-:W-:-:S05]  /*8c50*/  PRMT R0, R200, 0x8880, RZ ;  /* 0x00008880c8007816 */ /* 0x020fca00000000ff */
[----:B------:R-:W-:-:S07]  /*8c60*/  IMAD R23, R0, R201, RZ ;  /* 0x000000c900177224 */ /* 0x000fce00078e02ff */
.L_x_167:
[----:B------:R-:W-:Y:S05]  /*8c70*/  BSYNC B1 ;  /* 0x0000000000017941 */ /* 0x000fea0003800000 */
.L_x_166:
[----:B---3--:R-:W-:Y:S01]  /*8c80*/  @!P6 IMAD R5, R130, R202, R23 ;  /* 0x000000ca8205e224 */ /* 0x008fe200078e0217 */
[----:B------:R-:W-:Y:S04]  /*8c90*/  BSSY B1, `(.L_x_168) ;  /* 0x0000006000017945 */ /* 0x000fe80003800000 */
[----:B------:R3:W-:Y:S01]  /*8ca0*/  @!P6 STG.E.U8 desc[UR52][R12.64+0x40], R5 ;  /* 0x000040050c00e986 */ /* 0x0007e2000c101134 */
[----:B------:R-:W-:Y:S05]  /*8cb0*/  @P5 BRA `(.L_x_169) ;  /* 0x00000000000c5947 */ /* 0x000fea0003800000 */
[----:B------:R-:W5:Y:S02]  /*8cc0*/  LDG.E.U8 R200, desc[UR52][R206.64+0x41] ;  /* 0x00004134cec87981 */ /* 0x000f64000c1e1100 */
[----:B-----5:R-:W-:-:S05]  /*8cd0*/  PRMT R0, R200, 0x8880, RZ ;  /* 0x00008880c8007816 */ /* 0x020fca00000000ff */
[----:B------:R-:W-:-:S07]  /*8ce0*/  IMAD R23, R0, R201, RZ ;  /* 0x000000c900177224 */ /* 0x000fce00078e02ff */
.L_x_169:
[----:B------:R-:W-:Y:S05]  /*8cf0*/  BSYNC B1 ;  /* 0x0000000000017941 */ /* 0x000fea0003800000 */
.L_x_168:
        /* <DEDUP_REMOVED lines=10> */
.L_x_171:
[----:B------:R-:W-:Y:S05]  /*8da0*/  BSYNC B1 ;  /* 0x0000000000017941 */ /* 0x000fea0003800000 */
.L_x_170:
[----:B---3--:R-:W-:Y:S01]  /*8db0*/  @!P4 IMAD R5, R132, R202, R23 ;  /* 0x000000ca8405c224 */ /* 0x008fe200078e0217 */
[----:B------:R-:W-:Y:S04]  /*8dc0*/  BSSY B1, `(.L_x_172) ;  /* 0x0000006000017945 */ /* 0x000fe80003800000 */
[----:B------:R3:W-:Y:S01]  /*8dd0*/  @!P4 STG.E.U8 desc[UR52][R14.64+0x48], R5 ;  /* 0x000048050e00c986 */ /* 0x0007e2000c101134 */
[----:B------:R-:W-:Y:S05]  /*8de0*/  @P6 BRA `(.L_x_173) ;  /* 0x00000000000c6947 */ /* 0x000fea0003800000 */
[----:B------:R-:W5:Y:S02]  /*8df0*/  LDG.E.U8 R200, desc[UR52][R20.64+0x49] ;  /* 0x0000493414c87981 */ /* 0x000f64000c1e1100 */
[----:B-----5:R-:W-:-:S05]  /*8e00*/  PRMT R0, R200, 0x8880, RZ ;  /* 0x00008880c8007816 */ /* 0x020fca00000000ff */
[----:B------:R-:W-:-:S07]  /*8e10*/  IMAD R23, R0, R201, RZ ;  /* 0x000000c900177224 */ /* 0x000fce00078e02ff */
.L_x_173:
[----:B------:R-:W-:Y:S05]  /*8e20*/  BSYNC B1 ;  /* 0x0000000000017941 */ /* 0x000fea0003800000 */
.L_x_172:
[----:B------:R-:W-:Y:S01]  /*8e30*/  @!P6 IMAD R133, R133, R202, R23 ;  /* 0x000000ca8585e224 */ /* 0x000fe200078e0217 */
[----:B------:R-:W-:Y:S04]  /*8e40*/  BSSY B1, `(.L_x_174) ;  /* 0x0000006000017945 */ /* 0x000fe80003800000 */
[----:B------:R0:W-:Y:S01]  /*8e50*/  @!P6 STG.E.U8 desc[UR52][R14.64+0x49], R133 ;  /* 0x000049850e00e986 */ /* 0x0001e2000c101134 */
[----:B------:R-:W-:Y:S05]  /*8e60*/  @P5 BRA `(.L_x_175) ;  /* 0x00000000000c5947 */ /* 0x000fea0003800000 */
[----:B------:R-:W5:Y:S02]  /*8e70*/  LDG.E.U8 R200, desc[UR52][R206.64+0x48] ;  /* 0x00004834cec87981 */ /* 0x000f64000c1e1100 */
[----:B-----5:R-:W-:-:S05]  /*8e80*/  PRMT R0, R200, 0x8880, RZ ;  /* 0x00008880c8007816 */ /* 0x020fca00000000ff */
[----:B------:R-:W-:-:S07]  /*8e90*/  IMAD R23, R0, R201, RZ ;  /* 0x000000c900177224 */ /* 0x000fce00078e02ff */
.L_x_175:
[----:B------:R-:W-:Y:S05]  /*8ea0*/  BSYNC B1 ;  /* 0x0000000000017941 */ /* 0x000fea0003800000 */
.L_x_174:
        /* <DEDUP_REMOVED lines=10> */
.L_x_177:
[----:B------:R-:W-:Y:S05]  /*8f50*/  BSYNC B1 ;  /* 0x0000000000017941 */ /* 0x000fea0003800000 */
.L_x_176:
[----:B------:R-:W-:Y:S01]  /*8f60*/  @!P4 IMAD R135, R135, R202, R23 ;  /* 0x000000ca8787c224 */ /* 0x000fe200078e0217 */
[----:B------:R-:W-:Y:S04]  /*8f70*/  BSSY B1, `(.L_x_178) ;  /* 0x0000006000017945 */ /* 0x000fe80003800000 */
[----:B------:R0:W-:Y:S01]  /*8f80*/  @!P4 STG.E.U8 desc[UR52][R12.64+0x49], R135 ;  /* 0x000049870c00c986 */ /* 0x0001e2000c101134 */
[----:B------:R-:W-:Y:S05]  /*8f90*/  @P6 BRA `(.L_x_179) ;  /* 0x00000000000c6947 */ /* 0x000fea0003800000 */
[----:B------:R-:W5:Y:S02]  /*8fa0*/  LDG.E.U8 R200, desc[UR52][R6.64+0x40] ;  /* 0x0000403406c87981 */ /* 0x000f64000c1e1100 */
[----:B-----5:R-:W-:-:S05]  /*8fb0*/  PRMT R0, R200, 0x8880, RZ ;  /* 0x00008880c8007816 */ /* 0x020fca00000000ff */
[----:B------:R-:W-:-:S07]  /*8fc0*/  IMAD R23, R0, R201, RZ ;  /* 0x000000c900177224 */ /* 0x000fce00078e02ff */
.L_x_179:
[----:B------:R-:W-:Y:S05]  /*8fd0*/  BSYNC B1 ;  /* 0x0000000000017941 */ /* 0x000fea0003800000 */
.L_x_178:
[----:B---3--:R-:W-:Y:S01]  /*8fe0*/  @!P6 IMAD R5, R120, R202, R23 ;  /* 0x000000ca7805e224 */ /* 0x008fe200078e0217 */
[----:B------:R-:W-:Y:S04]  /*8ff0*/  BSSY B1, `(.L_x_180) ;  /* 0x0000006000017945 */ /* 0x000fe80003800000 */
[----:B------:R3:W-:Y:S01]  /*9000*/  @!P6 STG.E.U8 desc[UR52][R10.64+0x40], R5 ;  /* 0x000040050a00e986 */ /* 0x0007e2000c101134 */
[----:B------:R-:W-:Y:S05]  /*9010*/  @P5 BRA `(.L_x_181) ;  /* 0x00000000000c5947 */ /* 0x000fea0003800000 */
[----:B------:R-:W5:Y:S02]  /*9020*/  LDG.E.U8 R200, desc[UR52][R6.64+0x41] ;  /* 0x0000413406c87981 */ /* 0x000f64000c1e1100 */
[----:B-----5:R-:W-:-:S05]  /*9030*/  PRMT R0, R200, 0x8880, RZ ;  /* 0x00008880c8007816 */ /* 0x020fca00000000ff */
[----:B------:R-:W-:-:S07]  /*9040*/  IMAD R23, R0, R201, RZ ;  /* 0x000000c900177224 */ /* 0x000fce00078e02ff */
.L_x_181:
[----:B------:R-:W-:Y:S05]  /*9050*/  BSYNC B1 ;  /* 0x0000000000017941 */ /* 0x000fea0003800000 */
.L_x_180:
        /* <DEDUP_REMOVED lines=10> */
.L_x_183:
[----:B------:R-:W-:Y:S05]  /*9100*/  BSYNC B1 ;  /* 0x0000000000017941 */ /* 0x000fea0003800000 */
.L_x_182:
[----:B---3--:R-:W-:Y:S01]  /*9110*/  @!P4 IMAD R5, R122, R202, R23 ;  /* 0x000000ca7a05c224 */ /* 0x008fe200078e0217 */
[----:B------:R-:W-:Y:S04]  /*9120*/  BSSY B1, `(.L_x_184) ;  /* 0x0000006000017945 */ /* 0x000fe80003800000 */
[----:B------:R3:W-:Y:S01]  /*9130*/  @!P4 STG.E.U8 desc[UR52][R8.64+0x40], R5 ;  /* 0x000040050800c986 */ /* 0x0007e2000c101134 */
[----:B------:R-:W-:Y:S05]  /*9140*/  @P6 BRA `(.L_x_185) ;  /* 0x00000000000c6947 */ /* 0x000fea0003800000 */
[----:B------:R-:W5:Y:S02]  /*9150*/  LDG.E.U8 R200, desc[UR52][R208.64+0x41] ;  /* 0x00004134d0c87981 */ /* 0x000f64000c1e1100 */
[----:B-----5:R-:W-:-:S05]  /*9160*/  PRMT R0, R200, 0x8880, RZ ;  /* 0x00008880c8007816 */ /* 0x020fca00000000ff */
[----:B------:R-:W-:-:S07]  /*9170*/  IMAD R23, R0, R201, RZ ;  /* 0x000000c900177224 */ /* 0x000fce00078e02ff */
.L_x_185:
[----:B------:R-:W-:Y:S05]  /*9180*/  BSYNC B1 ;  /* 0x0000000000017941 */ /* 0x000fea0003800000 */
.L_x_184:
[----:B------:R-:W-:Y:S01]  /*9190*/  @!P6 IMAD R123, R123, R202, R23 ;  /* 0x000000ca7b7be224 */ /* 0x000fe200078e0217 */
[----:B------:R-:W-:Y:S04]  /*91a0*/  BSSY B1, `(.L_x_186) ;  /* 0x0000006000017945 */ /* 0x000fe80003800000 */
[----:B------:R0:W-:Y:S01]  /*91b0*/  @!P6 STG.E.U8 desc[UR52][R8.64+0x41], R123 ;  /* 0x0000417b0800e986 */ /* 0x0001e2000c101134 */
[----:B------:R-:W-:Y:S05]  /*91c0*/  @P5 BRA `(.L_x_187) ;  /* 0x00000000000c5947 */ /* 0x000fea0003800000 */
[----:B------:R-:W5:Y:S02]  /*91d0*/  LDG.E.U8 R200, desc[UR52][R6.64+0x48] ;  /* 0x0000483406c87981 */ /* 0x000f64000c1e1100 */
[----:B-----5:R-:W-:-:S05]  /*91e0*/  PRMT R0, R200, 0x8880, RZ ;  /* 0x00008880c8007816 */ /* 0x020fca00000000ff */
[----:B------:R-:W-:-:S07]  /*91f0*/  IMAD R23, R0, R201, RZ ;  /* 0x000000c900177224 */ /* 0x000fce00078e02ff */
.L_x_187:
[----:B------:R-:W-:Y:S05]  /*9200*/  BSYNC B1 ;  /* 0x0000000000017941 */ /* 0x000fea0003800000 */
.L_x_186:
        /* <DEDUP_REMOVED lines=10> */
.L_x_189:
[----:B------:R-:W-:Y:S05]  /*92b0*/  BSYNC B1 ;  /* 0x0000000000017941 */ /* 0x000fea0003800000 */
.L_x_188:
[----:B------:R-:W-:Y:S01]  /*92c0*/  @!P4 IMAD R125, R125, R202, R23 ;  /* 0x000000ca7d7dc224 */ /* 0x000fe200078e0217 */
[----:B------:R-:W-:Y:S04]  /*92d0*/  BSSY B1, `(.L_x_190) ;  /* 0x0000006000017945 */ /* 0x000fe80003800000 */
[----:B------:R0:W-:Y:S01]  /*92e0*/  @!P4 STG.E.U8 desc[UR52][R10.64+0x49], R125 ;  /* 0x0000497d0a00c986 */ /* 0x0001e2000c101134 */
[----:B------:R-:W-:Y:S05]  /*92f0*/  @P6 BRA `(.L_x_191) ;  /* 0x00000000000c6947 */ /* 0x000fea0003800000 */
[----:B------:R-:W5:Y:S02]  /*9300*/  LDG.E.U8 R200, desc[UR52][R208.64+0x48] ;  /* 0x00004834d0c87981 */ /* 0x000f64000c1e1100 */
[----:B-----5:R-:W-:-:S05]  /*9310*/  PRMT R0, R200, 0x8880, RZ ;  /* 0x00008880c8007816 */ /* 0x020fca00000000ff */
[----:B------:R-:W-:-:S07]  /*9320*/  IMAD R23, R0, R201, RZ ;  /* 0x000000c900177224 */ /* 0x000fce00078e02ff */
.L_x_191:
[----:B------:R-:W-:Y:S05]  /*9330*/  BSYNC B1 ;  /* 0x0000000000017941 */ /* 0x000fea0003800000 */
.L_x_190:
[----:B---3--:R-:W-:Y:S01]  /*9340*/  @!P6 IMAD R5, R126, R202, R23 ;  /* 0x000000ca7e05e224 */ /* 0x008fe200078e0217 */
[----:B------:R-:W-:Y:S04]  /*9350*/  BSSY B1, `(.L_x_192) ;  /* 0x0000006000017945 */ /* 0x000fe80003800000 */
[----:B------:R3:W-:Y:S01]  /*9360*/  @!P6 STG.E.U8 desc[UR52][R8.64+0x48], R5 ;  /* 0x000048050800e986 */ /* 0x0007e2000c101134 */
[----:B------:R-:W-:Y:S05]  /*9370*/  @P5 BRA `(.L_x_193) ;  /* 0x00000000000c5947 */ /* 0x000fea0003800000 */
[----:B------:R-:W5:Y:S02]  /*9380*/  LDG.E.U8 R200, desc[UR52][R208.64+0x49] ;  /* 0x00004934d0c87981 */ /* 0x000f64000c1e1100 */
[----:B-----5:R-:W-:-:S05]  /*9390*/  PRMT R0, R200, 0x8880, RZ ;  /* 0x00008880c8007816 */ /* 0x020fca00000000ff */
[----:B------:R-:W-:-:S07]  /*93a0*/  IMAD R23, R0, R201, RZ ;  /* 0x000000c900177224 */ /* 0x000fce00078e02ff */
.L_x_193:
[----:B------:R-:W-:Y:S05]  /*93b0*/  BSYNC B1 ;  /* 0x0000000000017941 */ /* 0x000fea0003800000 */
.L_x_192:
        /* <DEDUP_REMOVED lines=10> */
.L_x_195:
[----:B------:R-:W-:Y:S05]  /*9460*/  BSYNC B1 ;  /* 0x0000000000017941 */ /* 0x000fea0003800000 */
.L_x_194:
[----:B---3--:R-:W-:Y:S01]  /*9470*/  @!P4 IMAD R5, R112, R202, R23 ;  /* 0x000000ca7005c224 */ /* 0x008fe200078e0217 */
[----:B------:R-:W-:Y:S04]  /*9480*/  BSSY B1, `(.L_x_196) ;  /* 0x0000006000017945 */ /* 0x000fe80003800000 */
[----:B------:R3:W-:Y:S01]  /*9490*/  @!P4 STG.E.U8 desc[UR52][R14.64+0x50], R5 ;  /* 0x000050050e00c986 */ /* 0x0007e2000c101134 */
[----:B------:R-:W-:Y:S05]  /*94a0*/  @P6 BRA `(.L_x_197) ;  /* 0x00000000000c6947 */ /* 0x000fea0003800000 */
[----:B------:R-:W5:Y:S02]  /*94b0*/  LDG.E.U8 R200, desc[UR52][R20.64+0x51] ;  /* 0x0000513414c87981 */ /* 0x000f64000c1e1100 */
[----:B-----5:R-:W-:-:S05]  /*94c0*/  PRMT R0, R200, 0x8880, RZ ;  /* 0x00008880c8007816 */ /* 0x020fca00000000ff */
[----:B------:R-:W-:-:S07]  /*94d0*/  IMAD R23, R0, R201, RZ ;  /* 0x000000c900177224 */ /* 0x000fce00078e02ff */
.L_x_197:
[----:B------:R-:W-:Y:S05]  /*94e0*/  BSYNC B1 ;  /* 0x0000000000017941 */ /* 0x000fea0003800000 */
.L_x_196:
[----:B------:R-:W-:Y:S01]  /*94f0*/  @!P6 IMAD R113, R113, R202, R23 ;  /* 0x000000ca7171e224 */ /* 0x000fe200078e0217 */
[----:B------:R-:W-:Y:S04]  /*9500*/  BSSY B1, `(.L_x_198) ;  /* 0x0000006000017945 */ /* 0x000fe80003800000 */
[----:B------:R0:W-:Y:S01]  /*9510*/  @!P6 STG.E.U8 desc[UR52][R14.64+0x51], R113 ;  /* 0x000051710e00e986 */ /* 0x0001e2000c101134 */
[----:B------:R-:W-:Y:S05]  /*9520*/  @P5 BRA `(.L_x_199) ;  /* 0x00000000000c5947 */ /* 0x000fea0003800000 */
[----:B------:R-:W5:Y:S02]  /*9530*/  LDG.E.U8 R200, desc[UR52][R206.64+0x50] ;  /* 0x00005034cec87981 */ /* 0x000f64000c1e1100 */
[----:B-----5:R-:W-:-:S05]  /*9540*/  PRMT R0, R200, 0x8880, RZ ;  /* 0x00008880c8007816 */ /* 0x020fca00000000ff */
[----:B------:R-:W-:-:S07]  /*9550*/  IMAD R23, R0, R201, RZ ;  /* 0x000000c900177224 */ /* 0x000fce00078e02ff */
.L_x_199:
[----:B------:R-:W-:Y:S05]  /*9560*/  BSYNC B1 ;  /* 0x0000000000017941 */ /* 0x000fea0003800000 */
.L_x_198:
        /* <DEDUP_REMOVED lines=10> */
.L_x_201:
[----:B------:R-:W-:Y:S05]  /*9610*/  BSYNC B1 ;  /* 0x0000000000017941 */ /* 0x000fea0003800000 */
.L_x_200:
[----:B------:R-:W-:Y:S01]  /*9620*/  @!P4 IMAD R115, R115, R202, R23 ;  /* 0x000000ca7373c224 */ /* 0x000fe200078e0217 */
[----:B------:R-:W-:Y:S04]  /*9630*/  BSSY B1, `(.L_x_202) ;  /* 0x0000006000017945 */ /* 0x000fe80003800000 */
[----:B------:R0:W-:Y:S01]  /*9640*/  @!P4 STG.E.U8 desc[UR52][R12.64+0x51], R115 ;  /* 0x000051730c00c986 */ /* 0x0001e2000c101134 */
[----:B------:R-:W-:Y:S05]  /*9650*/  @P6 BRA `(.L_x_203) ;  /* 0x00000000000c6947 */ /* 0x000fea0003800000 */
[----:B------:R-:W5:Y:S02]  /*9660*/  LDG.E.U8 R200, desc[UR52][R20.64+0x58] ;  /* 0x0000583414c87981 */ /* 0x000f64000c1e1100 */
[----:B-----5:R-:W-:-:S05]  /*9670*/  PRMT R0, R200, 0x8880, RZ ;  /* 0x00008880c8007816 */ /* 0x020fca00000000ff */
[----:B------:R-:W-:-:S07]  /*9680*/  IMAD R23, R0, R201, RZ ;  /* 0x000000c900177224 */ /* 0x000fce00078e02ff */
.L_x_203:
[----:B------:R-:W-:Y:S05]  /*9690*/  BSYNC B1 ;  /* 0x0000000000017941 */ /* 0x000fea0003800000 */
.L_x_202:
[----:B---3--:R-:W-:Y:S01]  /*96a0*/  @!P6 IMAD R5, R116, R202, R23 ;  /* 0x000000ca7405e224 */ /* 0x008fe200078e0217 */
[----:B------:R-:W-:Y:S04]  /*96b0*/  BSSY B1, `(.L_x_204) ;  /* 0x0000006000017945 */ /* 0x000fe80003800000 */
[----:B------:R3:W-:Y:S01]  /*96c0*/  @!P6 STG.E.U8 desc[UR52][R14.64+0x58], R5 ;  /* 0x000058050e00e986 */ /* 0x0007e2000c101134 */
[----:B------:R-:W-:Y:S05]  /*96d0*/  @P5 BRA `(.L_x_205) ;  /* 0x00000000000c5947 */ /* 0x000fea0003800000 */
[----:B------:R-:W5:Y:S02]  /*96e0*/  LDG.E.U8 R200, desc[UR52][R20.64+0x59] ;  /* 0x0000593414c87981 */ /* 0x000f64000c1e1100 */
[----:B-----5:R-:W-:-:S05]  /*96f0*/  PRMT R0, R200, 0x8880, RZ ;  /* 0x00008880c8007816 */ /* 0x020fca00000000ff */
[----:B------:R-:W-:-:S07]  /*9700*/  IMAD R23, R0, R201, RZ ;  /* 0x000000c900177224 */ /* 0x000fce00078e02ff */
.L_x_205:
[----:B------:R-:W-:Y:S05]  /*9710*/  BSYNC B1 ;  /* 0x0000000000017941 */ /* 0x000fea0003800000 */
.L_x_204:
        /* <DEDUP_REMOVED lines=10> */
.L_x_207:
[----:B------:R-:W-:Y:S05]  /*97c0*/  BSYNC B1 ;  /* 0x0000000000017941 */ /* 0x000fea0003800000 */
.L_x_206:
[----:B---3--:R-:W-:Y:S01]  /*97d0*/  @!P4 IMAD R5, R118, R202, R23 ;  /* 0x000000ca7605c224 */ /* 0x008fe200078e0217 */
[----:B------:R-:W-:Y:S04]  /*97e0*/  BSSY B1, `(.L_x_208) ;  /* 0x0000006000017945 */ /* 0x000fe80003800000 */
[----:B------:R3:W-:Y:S01]  /*97f0*/  @!P4 STG.E.U8 desc[UR52][R12.64+0x58], R5 ;  /* 0x000058050c00c986 */ /* 0x0007e2000c101134 */
[----:B------:R-:W-:Y:S05]  /*9800*/  @P6 BRA `(.L_x_209) ;  /* 0x00000000000c6947 */ /* 0x000fea0003800000 */
[----:B------:R-:W5:Y:S02]  /*9810*/  LDG.E.U8 R200, desc[UR52][R206.64+0x59] ;  /* 0x00005934cec87981 */ /* 0x000f64000c1e1100 */
[----:B-----5:R-:W-:-:S05]  /*9820*/  PRMT R0, R200, 0x8880, RZ ;  /* 0x00008880c8007816 */ /* 0x020fca00000000ff */
[----:B------:R-:W-:-:S07]  /*9830*/  IMAD R23, R0, R201, RZ ;  /* 0x000000c900177224 */ /* 0x000fce00078e02ff */
.L_x_209:
[----:B------:R-:W-:Y:S05]  /*9840*/  BSYNC B1 ;  /* 0x0000000000017941 */ /* 0x000fea0003800000 */
.L_x_208:
[----:B------:R-:W-:Y:S01]  /*9850*/  @!P6 IMAD R119, R119, R202, R23 ;  /* 0x000000ca7777e224 */ /* 0x000fe200078e0217 */
[----:B------:R-:W-:Y:S04]  /*9860*/  BSSY B1, `(.L_x_210) ;  /* 0x0000006000017945 */ /* 0x000fe80003800000 */
[----:B------:R0:W-:Y:S01]  /*9870*/  @!P6 STG.E.U8 desc[UR52][R12.64+0x59], R119 ;  /* 0x000059770c00e986 */ /* 0x0001e2000c101134 */
[----:B------:R-:W-:Y:S05]  /*9880*/  @P5 BRA `(.L_x_211) ;  /* 0x00000000000c5947 */ /* 0x000fea0003800000 */
[----:B------:R-:W5:Y:S02]  /*9890*/  LDG.E.U8 R200, desc[UR52][R6.64+0x50] ;  /* 0x0000503406c87981 */ /* 0x000f64000c1e1100 */
[----:B-----5:R-:W-:-:S05]  /*98a0*/  PRMT R0, R200, 0x8880, RZ ;  /* 0x00008880c8007816 */ /* 0x020fca00000000ff */
[----:B------:R-:W-:-:S07]  /*98b0*/  IMAD R23, R0, R201, RZ ;  /* 0x000000c900177224 */ /* 0x000fce00078e02ff */
.L_x_211:
[----:B------:R-:W-:Y:S05]  /*98c0*/  BSYNC B1 ;  /* 0x0000000000017941 */ /* 0x000fea0003800000 */
.L_x_210:
        /* <DEDUP_REMOVED lines=10> */
.L_x_213:
[----:B------:R-:W-:Y:S05]  /*9970*/  BSYNC B1 ;  /* 0x0000000000017941 */ /* 0x000fea0003800000 */
.L_x_212:
[----:B------:R-:W-:Y:S01]  /*9980*/  @!P4 IMAD R105, R105, R202, R23 ;  /* 0x000000ca6969c224 */ /* 0x000fe200078e0217 */
[----:B------:R-:W-:Y:S04]  /*9990*/  BSSY B1, `(.L_x_214) ;  /* 0x0000006000017945 */ /* 0x000fe80003800000 */
[----:B------:R0:W-:Y:S01]  /*99a0*/  @!P4 STG.E.U8 desc[UR52][R10.64+0x51], R105 ;  /* 0x000051690a00c986 */ /* 0x0001e2000c101134 */
[----:B------:R-:W-:Y:S05]  /*99b0*/  @P6 BRA `(.L_x_215) ;  /* 0x00000000000c6947 */ /* 0x000fea0003800000 */
[----:B------:R-:W5:Y:S02]  /*99c0*/  LDG.E.U8 R200, desc[UR52][R208.64+0x50] ;  /* 0x00005034d0c87981 */ /* 0x000f64000c1e1100 */
[----:B-----5:R-:W-:-:S05]  /*99d0*/  PRMT R0, R200, 0x8880, RZ ;  /* 0x00008880c8007816 */ /* 0x020fca00000000ff */
[----:B------:R-:W-:-:S07]  /*99e0*/  IMAD R23, R0, R201, RZ ;  /* 0x000000c900177224 */ /* 0x000fce00078e02ff */
.L_x_215:
[----:B------:R-:W-:Y:S05]  /*99f0*/  BSYNC B1 ;  /* 0x0000000000017941 */ /* 0x000fea0003800000 */
.L_x_214:
[----:B---3--:R-:W-:Y:S01]  /*9a00*/  @!P6 IMAD R5, R106, R202, R23 ;  /* 0x000000ca6a05e224 */ /* 0x008fe200078e0217 */
[----:B------:R-:W-:Y:S04]  /*9a10*/  BSSY B1, `(.L_x_216) ;  /* 0x0000006000017945 */ /* 0x000fe80003800000 */
[----:B------:R3:W-:Y:S01]  /*9a20*/  @!P6 STG.E.U8 desc[UR52][R8.64+0x50], R5 ;  /* 0x000050050800e986 */ /* 0x0007e2000c101134 */
[----:B------:R-:W-:Y:S05]  /*9a30*/  @P5 BRA `(.L_x_217) ;  /* 0x00000000000c5947 */ /* 0x000fea0003800000 */
[----:B------:R-:W5:Y:S02]  /*9a40*/  LDG.E.U8 R200, desc[UR52][R208.64+0x51] ;  /* 0x00005134d0c87981 */ /* 0x000f64000c1e1100 */
[----:B-----5:R-:W-:-:S05]  /*9a50*/  PRMT R0, R200, 0x8880, RZ ;  /* 0x00008880c8007816 */ /* 0x020fca00000000ff */
[----:B------:R-:W-:-:S07]  /*9a60*/  IMAD R23, R0, R201, RZ ;  /* 0x000000c900177224 */ /* 0x000fce00078e02ff */
.L_x_217:
[----:B------:R-:W-:Y:S05]  /*9a70*/  BSYNC B1 ;  /* 0x0000000000017941 */ /* 0x000fea0003800000 */
.L_x_216:
        /* <DEDUP_REMOVED lines=10> */
.L_x_219:
[----:B------:R-:W-:Y:S05]  /*9b20*/  BSYNC B1 ;  /* 0x0000000000017941 */ /* 0x000fea0003800000 */
.L_x_218:
[----:B---3--:R-:W-:Y:S01]  /*9b30*/  @!P4 IMAD R5, R108, R202, R23 ;  /* 0x000000ca6c05c224 */ /* 0x008fe200078e0217 */
[----:B------:R-:W-:Y:S04]  /*9b40*/  BSSY B1, `(.L_x_220) ;  /* 0x0000006000017945 */ /* 0x000fe80003800000 */
[----:B------:R3:W-:Y:S01]  /*9b50*/  @!P4 STG.E.U8 desc[UR52][R10.64+0x58], R5 ;  /* 0x000058050a00c986 */ /* 0x0007e2000c101134 */
[----:B------:R-:W-:Y:S05]  /*9b60*/  @P6 BRA `(.L_x_221) ;  /* 0x00000000000c6947 */ /* 0x000fea0003800000 */
[----:B------:R-:W5:Y:S02]  /*9b70*/  LDG.E.U8 R200, desc[UR52][R6.64+0x59] ;  /* 0x0000593406c87981 */ /* 0x000f64000c1e1100 */
[----:B-----5:R-:W-:-:S05]  /*9b80*/  PRMT R0, R200, 0x8880, RZ ;  /* 0x00008880c8007816 */ /* 0x020fca00000000ff */
[----:B------:R-:W-:-:S07]  /*9b90*/  IMAD R23, R0, R201, RZ ;  /* 0x000000c900177224 */ /* 0x000fce00078e02ff */
.L_x_221:
[----:B------:R-:W-:Y:S05]  /*9ba0*/  BSYNC B1 ;  /* 0x0000000000017941 */ /* 0x000fea0003800000 */
.L_x_220:
[----:B------:R-:W-:Y:S01]  /*9bb0*/  @!P6 IMAD R109, R109, R202, R23 ;  /* 0x000000ca6d6de224 */ /* 0x000fe200078e0217 */
[----:B------:R-:W-:Y:S04]  /*9bc0*/  BSSY B1, `(.L_x_222) ;  /* 0x0000006000017945 */ /* 0x000fe80003800000 */
[----:B------:R0:W-:Y:S01]  /*9bd0*/  @!P6 STG.E.U8 desc[UR52][R10.64+0x59], R109 ;  /* 0x0000596d0a00e986 */ /* 0x0001e2000c101134 */
[----:B------:R-:W-:Y:S05]  /*9be0*/  @P5 BRA `(.L_x_223) ;  /* 0x00000000000c5947 */ /* 0x000fea0003800000 */
[----:B------:R-:W5:Y:S02]  /*9bf0*/  LDG.E.U8 R200, desc[UR52][R208.64+0x58] ;  /* 0x00005834d0c87981 */ /* 0x000f64000c1e1100 */
[----:B-----5:R-:W-:-:S05]  /*9c00*/  PRMT R0, R200, 0x8880, RZ ;  /* 0x00008880c8007816 */ /* 0x020fca00000000ff */
[----:B------:R-:W-:-:S07]  /*9c10*/  IMAD R23, R0, R201, RZ ;  /* 0x000000c900177224 */ /* 0x000fce00078e02ff */
.L_x_223:
[----:B------:R-:W-:Y:S05]  /*9c20*/  BSYNC B1 ;  /* 0x0000000000017941 */ /* 0x000fea0003800000 */
.L_x_222:
        /* <DEDUP_REMOVED lines=10> */
.L_x_225:
[----:B------:R-:W-:Y:S05]  /*9cd0*/  BSYNC B1 ;  /* 0x0000000000017941 */ /* 0x000fea0003800000 */
.L_x_224:
[----:B------:R-:W-:Y:S01]  /*9ce0*/  @!P4 IMAD R111, R111, R202, R23 ;  /* 0x000000ca6f6fc224 */ /* 0x000fe200078e0217 */
[----:B------:R-:W-:Y:S04]  /*9cf0*/  BSSY B1, `(.L_x_226) ;  /* 0x0000006000017945 */ /* 0x000fe80003800000 */
[----:B------:R0:W-:Y:S01]  /*9d00*/  @!P4 STG.E.U8 desc[UR52][R8.64+0x59], R111 ;  /* 0x0000596f0800c986 */ /* 0x0001e2000c101134 */
[----:B------:R-:W-:Y:S05]  /*9d10*/  @P6 BRA `(.L_x_227) ;  /* 0x00000000000c6947 */ /* 0x000fea0003800000 */
[----:B------:R-:W5:Y:S02]  /*9d20*/  LDG.E.U8 R200, desc[UR52][R20.64+0x60] ;  /* 0x0000603414c87981 */ /* 0x000f64000c1e1100 */
[----:B-----5:R-:W-:-:S05]  /*9d30*/  PRMT R0, R200, 0x8880, RZ ;  /* 0x00008880c8007816 */ /* 0x020fca00000000ff */
[----:B------:R-:W-:-:S07]  /*9d40*/  IMAD R23, R0, R201, RZ ;  /* 0x000000c900177224 */ /* 0x000fce00078e02ff */
.L_x_227:
[----:B------:R-:W-:Y:S05]  /*9d50*/  BSYNC B1 ;  /* 0x0000000000017941 */ /* 0x000fea0003800000 */
.L_x_226:
[----:B---3--:R-:W-:Y:S01]  /*9d60*/  @!P6 IMAD R5, R96, R202, R23 ;  /* 0x000000ca6005e224 */ /* 0x008fe200078e0217 */
[----:B------:R-:W-:Y:S04]  /*9d70*/  BSSY B1, `(.L_x_228) ;  /* 0x0000006000017945 */ /* 0x000fe80003800000 */
[----:B------:R3:W-:Y:S01]  /*9d80*/  @!P6 STG.E.U8 desc[UR52][R14.64+0x60], R5 ;  /* 0x000060050e00e986 */ /* 0x0007e2000c101134 */
[----:B------:R-:W-:Y:S05]  /*9d90*/  @P5 BRA `(.L_x_229) ;  /* 0x00000000000c5947 */ /* 0x000fea0003800000 */
[----:B------:R-:W5:Y:S02]  /*9da0*/  LDG.E.U8 R200, desc[UR52][R20.64+0x61] ;  /* 0x0000613414c87981 */ /* 0x000f64000c1e1100 */
[----:B-----5:R-:W-:-:S05]  /*9db0*/  PRMT R0, R200, 0x8880, RZ ;  /* 0x00008880c8007816 */ /* 0x020fca00000000ff */
[----:B------:R-:W-:-:S07]  /*9dc0*/  IMAD R23, R0, R201, RZ ;  /* 0x000000c900177224 */ /* 0x000fce00078e02ff */
.L_x_229:
[----:B------:R-:W-:Y:S05]  /*9dd0*/  BSYNC B1 ;  /* 0x0000000000017941 */ /* 0x000fea0003800000 */
.L_x_228:
        /* <DEDUP_REMOVED lines=10> */
.L_x_231:
[----:B------:R-:W-:Y:S05]  /*9e80*/  BSYNC B1 ;  /* 0x0000000000017941 */ /* 0x000fea0003800000 */
.L_x_230:
[----:B---3--:R-:W-:Y:S01]  /*9e90*/  @!P4 IMAD R5, R98, R202, R23 ;  /* 0x000000ca6205c224 */ /* 0x008fe200078e0217 */
[----:B------:R-:W-:Y:S04]  /*9ea0*/  BSSY B1, `(.L_x_232) ;  /* 0x0000006000017945 */ /* 0x000fe80003800000 */
[----:B------:R3:W-:Y:S01]  /*9eb0*/  @!P4 STG.E.U8 desc[UR52][R12.64+0x60], R5 ;  /* 0x000060050c00c986 */ /* 0x0007e2000c101134 */
[----:B------:R-:W-:Y:S05]  /*9ec0*/  @P6 BRA `(.L_x_233) ;  /* 0x00000000000c6947 */ /* 0x000fea0003800000 */
[----:B------:R-:W5:Y:S02]  /*9ed0*/  LDG.E.U8 R200, desc[UR52][R206.64+0x61] ;  /* 0x00006134cec87981 */ /* 0x000f64000c1e1100 */
[----:B-----5:R-:W-:-:S05]  /*9ee0*/  PRMT R0, R200, 0x8880, RZ ;  /* 0x00008880c8007816 */ /* 0x020fca00000000ff */
[----:B------:R-:W-:-:S07]  /*9ef0*/  IMAD R23, R0, R201, RZ ;  /* 0x000000c900177224 */ /* 0x000fce00078e02ff */
.L_x_233:
[----:B------:R-:W-:Y:S05]  /*9f00*/  BSYNC B1 ;  /* 0x0000000000017941 */ /* 0x000fea0003800000 */
.L_x_232:
[----:B------:R-:W-:Y:S01]  /*9f10*/  @!P6 IMAD R99, R99, R202, R23 ;  /* 0x000000ca6363e224 */ /* 0x000fe200078e0217 */
[----:B------:R-:W-:Y:S04]  /*9f20*/  BSSY B1, `(.L_x_234) ;  /* 0x0000006000017945 */ /* 0x000fe80003800000 */
[----:B------:R0:W-:Y:S01]  /*9f30*/  @!P6 STG.E.U8 desc[UR52][R12.64+0x61], R99 ;  /* 0x000061630c00e986 */ /* 0x0001e2000c101134 */
[----:B------:R-:W-:Y:S05]  /*9f40*/  @P5 BRA `(.L_x_235) ;  /* 0x00000000000c5947 */ /* 0x000fea0003800000 */
[----:B------:R-:W5:Y:S02]  /*9f50*/  LDG.E.U8 R200, desc[UR52][R20.64+0x68] ;  /* 0x0000683414c87981 */ /* 0x000f64000c1e1100 */
[----:B-----5:R-:W-:-:S05]  /*9f60*/  PRMT R0, R200, 0x8880, RZ ;  /* 0x00008880c8007816 */ /* 0x020fca00000000ff */
[----:B------:R-:W-:-:S07]  /*9f70*/  IMAD R23, R0, R201, RZ ;  /* 0x000000c900177224 */ /* 0x000fce00078e02ff */
.L_x_235:
[----:B------:R-:W-:Y:S05]  /*9f80*/  BSYNC B1 ;  /* 0x0000000000017941 */ /* 0x000fea0003800000 */
.L_x_234:
        /* <DEDUP_REMOVED lines=10> */
.L_x_237:
[----:B------:R-:W-:Y:S05]  /*a030*/  BSYNC B1 ;  /* 0x0000000000017941 */ /* 0x000fea0003800000 */
.L_x_236:
[----:B------:R-:W-:Y:S01]  /*a040*/  @!P4 IMAD R101, R101, R202, R23 ;  /* 0x000000ca6565c224 */ /* 0x000fe200078e0217 */
[----:B------:R-:W-:Y:S04]  /*a050*/  BSSY B1, `(.L_x_238) ;  /* 0x0000006000017945 */ /* 0x000fe80003800000 */
[----:B------:R0:W-:Y:S01]  /*a060*/  @!P4 STG.E.U8 desc[UR52][R14.64+0x69], R101 ;  /* 0x000069650e00c986 */ /* 0x0001e2000c101134 */
[----:B------:R-:W-:Y:S05]  /*a070*/  @P6 BRA `(.L_x_239) ;  /* 0x00000000000c6947 */ /* 0x000fea0003800000 */
[----:B------:R-:W5:Y:S02]  /*a080*/  LDG.E.U8 R200, desc[UR52][R206.64+0x68] ;  /* 0x00006834cec87981 */ /* 0x000f64000c1e1100 */
[----:B-----5:R-:W-:-:S05]  /*a090*/  PRMT R0, R200, 0x8880, RZ ;  /* 0x00008880c8007816 */ /* 0x020fca00000000ff */
[----:B------:R-:W-:-:S07]  /*a0a0*/  IMAD R23, R0, R201, RZ ;  /* 0x000000c900177224 */ /* 0x000fce00078e02ff */
.L_x_239:
[----:B------:R-:W-:Y:S05]  /*a0b0*/  BSYNC B1 ;  /* 0x0000000000017941 */ /* 0x000fea0003800000 */
.L_x_238:
[----:B---3--:R-:W-:Y:S01]  /*a0c0*/  @!P6 IMAD R5, R102, R202, R23 ;  /* 0x000000ca6605e224 */ /* 0x008fe200078e0217 */
[----:B------:R-:W-:Y:S04]  /*a0d0*/  BSSY B1, `(.L_x_240) ;  /* 0x0000006000017945 */ /* 0x000fe80003800000 */
[----:B------:R3:W-:Y:S01]  /*a0e0*/  @!P6 STG.E.U8 desc[UR52][R12.64+0x68], R5 ;  /* 0x000068050c00e986 */ /* 0x0007e2000c101134 */
[----:B------:R-:W-:Y:S05]  /*a0f0*/  @P5 BRA `(.L_x_241) ;  /* 0x00000000000c5947 */ /* 0x000fea0003800000 */
[----:B------:R-:W5:Y:S02]  /*a100*/  LDG.E.U8 R200, desc[UR52][R206.64+0x69] ;  /* 0x00006934cec87981 */ /* 0x000f64000c1e1100 */
[----:B-----5:R-:W-:-:S05]  /*a110*/  PRMT R0, R200, 0x8880, RZ ;  /* 0x00008880c8007816 */ /* 0x020fca00000000ff */
[----:B------:R-:W-:-:S07]  /*a120*/  IMAD R23, R0, R201, RZ ;  /* 0x000000c900177224 */ /* 0x000fce00078e02ff */
.L_x_241:
[----:B------:R-:W-:Y:S05]  /*a130*/  BSYNC B1 ;  /* 0x0000000000017941 */ /* 0x000fea0003800000 */
.L_x_240:
        /* <DEDUP_REMOVED lines=10> */
.L_x_243:
[----:B------:R-:W-:Y:S05]  /*a1e0*/  BSYNC B1 ;  /* 0x0000000000017941 */ /* 0x000fea0003800000 */
.L_x_242:
[----:B---3--:R-:W-:Y:S01]  /*a1f0*/  @!P4 IMAD R5, R88, R202, R23 ;  /* 0x000000ca5805c224 */ /* 0x008fe200078e0217 */
[----:B------:R-:W-:Y:S04]  /*a200*/  BSSY B1, `(.L_x_244) ;  /* 0x0000006000017945 */ /* 0x000fe80003800000 */
[----:B------:R3:W-:Y:S01]  /*a210*/  @!P4 STG.E.U8 desc[UR52][R10.64+0x60], R5 ;  /* 0x000060050a00c986 */ /* 0x0007e2000c101134 */
[----:B------:R-:W-:Y:S05]  /*a220*/  @P6 BRA `(.L_x_245) ;  /* 0x00000000000c6947 */ /* 0x000fea0003800000 */
[----:B------:R-:W5:Y:S02]  /*a230*/  LDG.E.U8 R200, desc[UR52][R6.64+0x61] ;  /* 0x0000613406c87981 */ /* 0x000f64000c1e1100 */
[----:B-----5:R-:W-:-:S05]  /*a240*/  PRMT R0, R200, 0x8880, RZ ;  /* 0x00008880c8007816 */ /* 0x020fca00000000ff */
[----:B------:R-:W-:-:S07]  /*a250*/  IMAD R23, R0, R201, RZ ;  /* 0x000000c900177224 */ /* 0x000fce00078e02ff */
.L_x_245:
[----:B------:R-:W-:Y:S05]  /*a260*/  BSYNC B1 ;  /* 0x0000000000017941 */ /* 0x000fea0003800000 */
.L_x_244:
[----:B------:R-:W-:Y:S01]  /*a270*/  @!P6 IMAD R89, R89, R202, R23 ;  /* 0x000000ca5959e224 */ /* 0x000fe200078e0217 */
[----:B------:R-:W-:Y:S04]  /*a280*/  BSSY B1, `(.L_x_246) ;  /* 0x0000006000017945 */ /* 0x000fe80003800000 */
[----:B------:R0:W-:Y:S01]  /*a290*/  @!P6 STG.E.U8 desc[UR52][R10.64+0x61], R89 ;  /* 0x000061590a00e986 */ /* 0x0001e2000c101134 */
[----:B------:R-:W-:Y:S05]  /*a2a0*/  @P5 BRA `(.L_x_247) ;  /* 0x00000000000c5947 */ /* 0x000fea0003800000 */
[----:B------:R-:W5:Y:S02]  /*a2b0*/  LDG.E.U8 R200, desc[UR52][R208.64+0x60] ;  /* 0x00006034d0c87981 */ /* 0x000f64000c1e1100 */
[----:B-----5:R-:W-:-:S05]  /*a2c0*/  PRMT R0, R200, 0x8880, RZ ;  /* 0x00008880c8007816 */ /* 0x020fca00000000ff */
[----:B------:R-:W-:-:S07]  /*a2d0*/  IMAD R23, R0, R201, RZ ;  /* 0x000000c900177224 */ /* 0x000fce00078e02ff */
.L_x_247:
[----:B------:R-:W-:Y:S05]  /*a2e0*/  BSYNC B1 ;  /* 0x0000000000017941 */ /* 0x000fea0003800000 */
.L_x_246:
        /* <DEDUP_REMOVED lines=10> */
.L_x_249:
[----:B------:R-:W-:Y:S05]  /*a390*/  BSYNC B1 ;  /* 0x0000000000017941 */ /* 0x000fea0003800000 */
.L_x_248:
[----:B------:R-:W-:Y:S01]  /*a3a0*/  @!P4 IMAD R91, R91, R202, R23 ;  /* 0x000000ca5b5bc224 */ /* 0x000fe200078e0217 */
[----:B------:R-:W-:Y:S04]  /*a3b0*/  BSSY B1, `(.L_x_250) ;  /* 0x0000006000017945 */ /* 0x000fe80003800000 */
[----:B------:R0:W-:Y:S01]  /*a3c0*/  @!P4 STG.E.U8 desc[UR52][R8.64+0x61], R91 ;  /* 0x0000615b0800c986 */ /* 0x0001e2000c101134 */
[----:B------:R-:W-:Y:S05]  /*a3d0*/  @P6 BRA `(.L_x_251) ;  /* 0x00000000000c6947 */ /* 0x000fea0003800000 */
[----:B------:R-:W5:Y:S02]  /*a3e0*/  LDG.E.U8 R200, desc[UR52][R6.64+0x68] ;  /* 0x0000683406c87981 */ /* 0x000f64000c1e1100 */
[----:B-----5:R-:W-:-:S05]  /*a3f0*/  PRMT R0, R200, 0x8880, RZ ;  /* 0x00008880c8007816 */ /* 0x020fca00000000ff */
[----:B------:R-:W-:-:S07]  /*a400*/  IMAD R23, R0, R201, RZ ;  /* 0x000000c900177224 */ /* 0x000fce00078e02ff */
.L_x_251:
[----:B------:R-:W-:Y:S05]  /*a410*/  BSYNC B1 ;  /* 0x0000000000017941 */ /* 0x000fea0003800000 */
.L_x_250:
[----:B---3--:R-:W-:Y:S01]  /*a420*/  @!P6 IMAD R5, R92, R202, R23 ;  /* 0x000000ca5c05e224 */ /* 0x008fe200078e0217 */
[----:B------:R-:W-:Y:S04]  /*a430*/  BSSY B1, `(.L_x_252) ;  /* 0x0000006000017945 */ /* 0x000fe80003800000 */
[----:B------:R3:W-:Y:S01]  /*a440*/  @!P6 STG.E.U8 desc[UR52][R10.64+0x68], R5 ;  /* 0x000068050a00e986 */ /* 0x0007e2000c101134 */
[----:B------:R-:W-:Y:S05]  /*a450*/  @P5 BRA `(.L_x_253) ;  /* 0x00000000000c5947 */ /* 0x000fea0003800000 */
[----:B------:R-:W5:Y:S02]  /*a460*/  LDG.E.U8 R200, desc[UR52][R6.64+0x69] ;  /* 0x0000693406c87981 */ /* 0x000f64000c1e1100 */
[----:B-----5:R-:W-:-:S05]  /*a470*/  PRMT R0, R200, 0x8880, RZ ;  /* 0x00008880c8007816 */ /* 0x020fca00000000ff */
[----:B------:R-:W-:-:S07]  /*a480*/  IMAD R23, R0, R201, RZ ;  /* 0x000000c900177224 */ /* 0x000fce00078e02ff */
.L_x_253:
[----:B------:R-:W-:Y:S05]  /*a490*/  BSYNC B1 ;  /* 0x0000000000017941 */ /* 0x000fea0003800000 */
.L_x_252:
        /* <DEDUP_REMOVED lines=10> */
.L_x_255:
[----:B------:R-:W-:Y:S05]  /*a540*/  BSYNC B1 ;  /* 0x0000000000017941 */ /* 0x000fea0003800000 */
.L_x_254:
[----:B---3--:R-:W-:Y:S01]  /*a550*/  @!P4 IMAD R5, R94, R202, R23 ;  /* 0x000000ca5e05c224 */ /* 0x008fe200078e0217 */
[----:B------:R-:W-:Y:S04]  /*a560*/  BSSY B1, `(.L_x_256) ;  /* 0x0000006000017945 */ /* 0x000fe80003800000 */
[----:B------:R3:W-:Y:S01]  /*a570*/  @!P4 STG.E.U8 desc[UR52][R8.64+0x68], R5 ;  /* 0x000068050800c986 */ /* 0x0007e2000c101134 */
[----:B------:R-:W-:Y:S05]  /*a580*/  @P6 BRA `(.L_x_257) ;  /* 0x00000000000c6947 */ /* 0x000fea0003800000 */
[----:B------:R-:W5:Y:S02]  /*a590*/  LDG.E.U8 R200, desc[UR52][R208.64+0x69] ;  /* 0x00006934d0c87981 */ /* 0x000f64000c1e1100 */
[----:B-----5:R-:W-:-:S05]  /*a5a0*/  PRMT R0, R200, 0x8880, RZ ;  /* 0x00008880c8007816 */ /* 0x020fca00000000ff */
[----:B------:R-:W-:-:S07]  /*a5b0*/  IMAD R23, R0, R201, RZ ;  /* 0x000000c900177224 */ /* 0x000fce00078e02ff */
.L_x_257:
[----:B------:R-:W-:Y:S05]  /*a5c0*/  BSYNC B1 ;  /* 0x0000000000017941 */ /* 0x000fea0003800000 */
.L_x_256:
[----:B------:R-:W-:Y:S01]  /*a5d0*/  @!P6 IMAD R95, R95, R202, R23 ;  /* 0x000000ca5f5fe224 */ /* 0x000fe200078e0217 */
[----:B------:R-:W-:Y:S04]  /*a5e0*/  BSSY B1, `(.L_x_258) ;  /* 0x0000006000017945 */ /* 0x000fe80003800000 */
[----:B------:R0:W-:Y:S01]  /*a5f0*/  @!P6 STG.E.U8 desc[UR52][R8.64+0x69], R95 ;  /* 0x0000695f0800e986 */ /* 0x0001e2000c101134 */
[----:B------:R-:W-:Y:S05]  /*a600*/  @P5 BRA `(.L_x_259) ;  /* 0x00000000000c5947 */ /* 0x000fea0003800000 */
[----:B------:R-:W5:Y:S02]  /*a610*/  LDG.E.U8 R200, desc[UR52][R20.64+0x70] ;  /* 0x0000703414c87981 */ /* 0x000f64000c1e1100 */
[----:B-----5:R-:W-:-:S05]  /*a620*/  PRMT R0, R200, 0x8880, RZ ;  /* 0x00008880c8007816 */ /* 0x020fca00000000ff */
[----:B------:R-:W-:-:S07]  /*a630*/  IMAD R23, R0, R201, RZ ;  /* 0x000000c900177224 */ /* 0x000fce00078e02ff */
.L_x_259:
[----:B------:R-:W-:Y:S05]  /*a640*/  BSYNC B1 ;  /* 0x0000000000017941 */ /* 0x000fea0003800000 */
.L_x_258:
        /* <DEDUP_REMOVED lines=10> */
.L_x_261:
[----:B------:R-:W-:Y:S05]  /*a6f0*/  BSYNC B1 ;  /* 0x0000000000017941 */ /* 0x000fea0003800000 */
.L_x_260:
[----:B------:R-:W-:Y:S01]  /*a700*/  @!P4 IMAD R81, R81, R202, R23 ;  /* 0x000000ca5151c224 */ /* 0x000fe200078e0217 */
[----:B------:R-:W-:Y:S04]  /*a710*/  BSSY B1, `(.L_x_262) ;  /* 0x0000006000017945 */ /* 0x000fe80003800000 */
[----:B------:R0:W-:Y:S01]  /*a720*/  @!P4 STG.E.U8 desc[UR52][R14.64+0x71], R81 ;  /* 0x000071510e00c986 */ /* 0x0001e2000c101134 */
[----:B------:R-:W-:Y:S05]  /*a730*/  @P6 BRA `(.L_x_263) ;  /* 0x00000000000c6947 */ /* 0x000fea0003800000 */
[----:B------:R-:W5:Y:S02]  /*a740*/  LDG.E.U8 R200, desc[UR52][R206.64+0x70] ;  /* 0x00007034cec87981 */ /* 0x000f64000c1e1100 */
[----:B-----5:R-:W-:-:S05]  /*a750*/  PRMT R0, R200, 0x8880, RZ ;  /* 0x00008880c8007816 */ /* 0x020fca00000000ff */
[----:B------:R-:W-:-:S07]  /*a760*/  IMAD R23, R0, R201, RZ ;  /* 0x000000c900177224 */ /* 0x000fce00078e02ff */
.L_x_263:
[----:B------:R-:W-:Y:S05]  /*a770*/  BSYNC B1 ;  /* 0x0000000000017941 */ /* 0x000fea0003800000 */
.L_x_262:
[----:B---3--:R-:W-:Y:S01]  /*a780*/  @!P6 IMAD R5, R82, R202, R23 ;  /* 0x000000ca5205e224 */ /* 0x008fe200078e0217 */
[----:B------:R-:W-:Y:S04]  /*a790*/  BSSY B1, `(.L_x_264) ;  /* 0x0000006000017945 */ /* 0x000fe80003800000 */
[----:B------:R3:W-:Y:S01]  /*a7a0*/  @!P6 STG.E.U8 desc[UR52][R12.64+0x70], R5 ;  /* 0x000070050c00e986 */ /* 0x0007e2000c101134 */
[----:B------:R-:W-:Y:S05]  /*a7b0*/  @P5 BRA `(.L_x_265) ;  /* 0x00000000000c5947 */ /* 0x000fea0003800000 */
[----:B------:R-:W5:Y:S02]  /*a7c0*/  LDG.E.U8 R200, desc[UR52][R206.64+0x71] ;  /* 0x00007134cec87981 */ /* 0x000f64000c1e1100 */
[----:B-----5:R-:W-:-:S05]  /*a7d0*/  PRMT R0, R200, 0x8880, RZ ;  /* 0x00008880c8007816 */ /* 0x020fca00000000ff */
[----:B------:R-:W-:-:S07]  /*a7e0*/  IMAD R23, R0, R201, RZ ;  /* 0x000000c900177224 */ /* 0x000fce00078e02ff */
.L_x_265:
[----:B------:R-:W-:Y:S05]  /*a7f0*/  BSYNC B1 ;  /* 0x0000000000017941 */ /* 0x000fea0003800000 */
.L_x_264:
        /* <DEDUP_REMOVED lines=10> */
.L_x_267:
[----:B------:R-:W-:Y:S05]  /*a8a0*/  BSYNC B1 ;  /* 0x0000000000017941 */ /* 0x000fea0003800000 */
.L_x_266:
[----:B---3--:R-:W-:Y:S01]  /*a8b0*/  @!P4 IMAD R5, R84, R202, R23 ;  /* 0x000000ca5405c224 */ /* 0x008fe200078e0217 */
[----:B------:R-:W-:Y:S04]  /*a8c0*/  BSSY B1, `(.L_x_268) ;  /* 0x0000006000017945 */ /* 0x000fe80003800000 */
[----:B------:R3:W-:Y:S01]  /*a8d0*/  @!P4 STG.E.U8 desc[UR52][R14.64+0x78], R5 ;  /* 0x000078050e00c986 */ /* 0x0007e2000c101134 */
[----:B------:R-:W-:Y:S05]  /*a8e0*/  @P6 BRA `(.L_x_269) ;  /* 0x00000000000c6947 */ /* 0x000fea0003800000 */
[----:B------:R-:W5:Y:S02]  /*a8f0*/  LDG.E.U8 R200, desc[UR52][R20.64+0x79] ;  /* 0x0000793414c87981 */ /* 0x000f64000c1e1100 */
[----:B-----5:R-:W-:-:S05]  /*a900*/  PRMT R0, R200, 0x8880, RZ ;  /* 0x00008880c8007816 */ /* 0x020fca00000000ff */
[----:B------:R-:W-:-:S07]  /*a910*/  IMAD R23, R0, R201, RZ ;  /* 0x000000c900177224 */ /* 0x000fce00078e02ff */
.L_x_269:
[----:B------:R-:W-:Y:S05]  /*a920*/  BSYNC B1 ;  /* 0x0000000000017941 */ /* 0x000fea0003800000 */
.L_x_268:
[----:B------:R-:W-:Y:S01]  /*a930*/  @!P6 IMAD R85, R85, R202, R23 ;  /* 0x000000ca5555e224 */ /* 0x000fe200078e0217 */
[----:B------:R-:W-:Y:S04]  /*a940*/  BSSY B1, `(.L_x_270) ;  /* 0x0000006000017945 */ /* 0x000fe80003800000 */
[----:B------:R0:W-:Y:S01]  /*a950*/  @!P6 STG.E.U8 desc[UR52][R14.64+0x79], R85 ;  /* 0x000079550e00e986 */ /* 0x0001e2000c101134 */
[----:B------:R-:W-:Y:S05]  /*a960*/  @P5 BRA `(.L_x_271) ;  /* 0x00000000000c5947 */ /* 0x000fea0003800000 */
[----:B------:R-:W5:Y:S02]  /*a970*/  LDG.E.U8 R200, desc[UR52][R206.64+0x78] ;  /* 0x00007834cec87981 */ /* 0x000f64000c1e1100 */
[----:B-----5:R-:W-:-:S05]  /*a980*/  PRMT R0, R200, 0x8880, RZ ;  /* 0x00008880c8007816 */ /* 0x020fca00000000ff */
[----:B------:R-:W-:-:S07]  /*a990*/  IMAD R23, R0, R201, RZ ;  /* 0x000000c900177224 */ /* 0x000fce00078e02ff */
.L_x_271:
[----:B------:R-:W-:Y:S05]  /*a9a0*/  BSYNC B1 ;  /* 0x0000000000017941 */ /* 0x000fea0003800000 */
.L_x_270:
        /* <DEDUP_REMOVED lines=10> */
.L_x_273:
[----:B------:R-:W-:Y:S05]  /*aa50*/  BSYNC B1 ;  /* 0x0000000000017941 */ /* 0x000fea0003800000 */
.L_x_272:
[----:B------:R-:W-:Y:S01]  /*aa60*/  @!P4 IMAD R87, R87, R202, R23 ;  /* 0x000000ca5757c224 */ /* 0x000fe200078e0217 */
[----:B------:R-:W-:Y:S04]  /*aa70*/  BSSY B1, `(.L_x_274) ;  /* 0x0000006000017945 */ /* 0x000fe80003800000 */
[----:B------:R0:W-:Y:S01]  /*aa80*/  @!P4 STG.E.U8 desc[UR52][R12.64+0x79], R87 ;  /* 0x000079570c00c986 */ /* 0x0001e2000c101134 */
[----:B------:R-:W-:Y:S05]  /*aa90*/  @P6 BRA `(.L_x_275) ;  /* 0x00000000000c6947 */ /* 0x000fea0003800000 */
[----:B------:R-:W5:Y:S02]  /*aaa0*/  LDG.E.U8 R200, desc[UR52][R6.64+0x70] ;  /* 0x0000703406c87981 */ /* 0x000f64000c1e1100 */
[----:B-----5:R-:W-:-:S05]  /*aab0*/  PRMT R0, R200, 0x8880, RZ ;  /* 0x00008880c8007816 */ /* 0x020fca00000000ff */
[----:B------:R-:W-:-:S07]  /*aac0*/  IMAD R23, R0, R201, RZ ;  /* 0x000000c900177224 */ /* 0x000fce00078e02ff */
.L_x_275:
[----:B------:R-:W-:Y:S05]  /*aad0*/  BSYNC B1 ;  /* 0x0000000000017941 */ /* 0x000fea0003800000 */
.L_x_274:
[----:B---3--:R-:W-:Y:S01]  /*aae0*/  @!P6 IMAD R5, R72, R202, R23 ;  /* 0x000000ca4805e224 */ /* 0x008fe200078e0217 */
[----:B------:R-:W-:Y:S04]  /*aaf0*/  BSSY B1, `(.L_x_276) ;  /* 0x0000006000017945 */ /* 0x000fe80003800000 */
[----:B------:R3:W-:Y:S01]  /*ab00*/  @!P6 STG.E.U8 desc[UR52][R10.64+0x70], R5 ;  /* 0x000070050a00e986 */ /* 0x0007e2000c101134 */
[----:B------:R-:W-:Y:S05]  /*ab10*/  @P5 BRA `(.L_x_277) ;  /* 0x00000000000c5947 */ /* 0x000fea0003800000 */
[----:B------:R-:W5:Y:S02]  /*ab20*/  LDG.E.U8 R200, desc[UR52][R6.64+0x71] ;  /* 0x0000713406c87981 */ /* 0x000f64000c1e1100 */
[----:B-----5:R-:W-:-:S05]  /*ab30*/  PRMT R0, R200, 0x8880, RZ ;  /* 0x00008880c8007816 */ /* 0x020fca00000000ff */
[----:B------:R-:W-:-:S07]  /*ab40*/  IMAD R23, R0, R201, RZ ;  /* 0x000000c900177224 */ /* 0x000fce00078e02ff */
.L_x_277:
[----:B------:R-:W-:Y:S05]  /*ab50*/  BSYNC B1 ;  /* 0x0000000000017941 */ /* 0x000fea0003800000 */
.L_x_276:
        /* <DEDUP_REMOVED lines=10> */
.L_x_279:
[----:B------:R-:W-:Y:S05]  /*ac00*/  BSYNC B1 ;  /* 0x0000000000017941 */ /* 0x000fea0003800000 */
.L_x_278:
[----:B---3--:R-:W-:Y:S01]  /*ac10*/  @!P4 IMAD R5, R74, R202, R23 ;  /* 0x000000ca4a05c224 */ /* 0x008fe200078e0217 */
[----:B------:R-:W-:Y:S04]  /*ac20*/  BSSY B1, `(.L_x_280) ;  /* 0x0000006000017945 */ /* 0x000fe80003800000 */
[----:B------:R3:W-:Y:S01]  /*ac30*/  @!P4 STG.E.U8 desc[UR52][R8.64+0x70], R5 ;  /* 0x000070050800c986 */ /* 0x0007e2000c101134 */
[----:B------:R-:W-:Y:S05]  /*ac40*/  @P6 BRA `(.L_x_281) ;  /* 0x00000000000c6947 */ /* 0x000fea0003800000 */
[----:B------:R-:W5:Y:S02]  /*ac50*/  LDG.E.U8 R200, desc[UR52][R208.64+0x71] ;  /* 0x00007134d0c87981 */ /* 0x000f64000c1e1100 */
[----:B-----5:R-:W-:-:S05]  /*ac60*/  PRMT R0, R200, 0x8880, RZ ;  /* 0x00008880c8007816 */ /* 0x020fca00000000ff */
[----:B------:R-:W-:-:S07]  /*ac70*/  IMAD R23, R0, R201, RZ ;  /* 0x000000c900177224 */ /* 0x000fce00078e02ff */
.L_x_281:
[----:B------:R-:W-:Y:S05]  /*ac80*/  BSYNC B1 ;  /* 0x0000000000017941 */ /* 0x000fea0003800000 */
.L_x_280:
[----:B------:R-:W-:Y:S01]  /*ac90*/  @!P6 IMAD R75, R75, R202, R23 ;  /* 0x000000ca4b4be224 */ /* 0x000fe200078e0217 */
[----:B------:R-:W-:Y:S04]  /*aca0*/  BSSY B1, `(.L_x_282) ;  /* 0x0000006000017945 */ /* 0x000fe80003800000 */
[----:B------:R0:W-:Y:S01]  /*acb0*/  @!P6 STG.E.U8 desc[UR52][R8.64+0x71], R75 ;  /* 0x0000714b0800e986 */ /* 0x0001e2000c101134 */
[----:B------:R-:W-:Y:S05]  /*acc0*/  @P5 BRA `(.L_x_283) ;  /* 0x00000000000c5947 */ /* 0x000fea0003800000 */
[----:B------:R-:W5:Y:S02]  /*acd0*/  LDG.E.U8 R200, desc[UR52][R6.64+0x78] ;  /* 0x0000783406c87981 */ /* 0x000f64000c1e1100 */
[----:B-----5:R-:W-:-:S05]  /*ace0*/  PRMT R0, R200, 0x8880, RZ ;  /* 0x00008880c8007816 */ /* 0x020fca00000000ff */
[----:B------:R-:W-:-:S07]  /*acf0*/  IMAD R23, R0, R201, RZ ;  /* 0x000000c900177224 */ /* 0x000fce00078e02ff */
.L_x_283:
[----:B------:R-:W-:Y:S05]  /*ad00*/  BSYNC B1 ;  /* 0x0000000000017941 */ /* 0x000fea0003800000 */
.L_x_282:
        /* <DEDUP_REMOVED lines=10> */
.L_x_285:
[----:B------:R-:W-:Y:S05]  /*adb0*/  BSYNC B1 ;  /* 0x0000000000017941 */ /* 0x000fea0003800000 */
.L_x_284:
[----:B------:R-:W-:Y:S01]  /*adc0*/  @!P4 IMAD R77, R77, R202, R23 ;  /* 0x000000ca4d4dc224 */ /* 0x000fe200078e0217 */
[----:B------:R-:W-:Y:S04]  /*add0*/  BSSY B1, `(.L_x_286) ;  /* 0x0000006000017945 */ /* 0x000fe80003800000 */
[----:B------:R0:W-:Y:S01]  /*ade0*/  @!P4 STG.E.U8 desc[UR52][R10.64+0x79], R77 ;  /* 0x0000794d0a00c986 */ /* 0x0001e2000c101134 */
[----:B------:R-:W-:Y:S05]  /*adf0*/  @P6 BRA `(.L_x_287) ;  /* 0x00000000000c6947 */ /* 0x000fea0003800000 */
[----:B------:R-:W5:Y:S02]  /*ae00*/  LDG.E.U8 R200, desc[UR52][R208.64+0x78] ;  /* 0x00007834d0c87981 */ /* 0x000f64000c1e1100 */
[----:B-----5:R-:W-:-:S05]  /*ae10*/  PRMT R0, R200, 0x8880, RZ ;  /* 0x00008880c8007816 */ /* 0x020fca00000000ff */
[----:B------:R-:W-:-:S07]  /*ae20*/  IMAD R23, R0, R201, RZ ;  /* 0x000000c900177224 */ /* 0x000fce00078e02ff */
.L_x_287:
[----:B------:R-:W-:Y:S05]  /*ae30*/  BSYNC B1 ;  /* 0x0000000000017941 */ /* 0x000fea0003800000 */
.L_x_286:
[----:B---3--:R-:W-:Y:S01]  /*ae40*/  @!P6 IMAD R5, R78, R202, R23 ;  /* 0x000000ca4e05e224 */ /* 0x008fe200078e0217 */
[----:B------:R-:W-:Y:S04]  /*ae50*/  BSSY B1, `(.L_x_288) ;  /* 0x0000006000017945 */ /* 0x000fe80003800000 */
[----:B------:R3:W-:Y:S01]  /*ae60*/  @!P6 STG.E.U8 desc[UR52][R8.64+0x78], R5 ;  /* 0x000078050800e986 */ /* 0x0007e2000c101134 */
[----:B------:R-:W-:Y:S05]  /*ae70*/  @P5 BRA `(.L_x_289) ;  /* 0x00000000000c5947 */ /* 0x000fea0003800000 */
[----:B------:R-:W5:Y:S02]  /*ae80*/  LDG.E.U8 R200, desc[UR52][R208.64+0x79] ;  /* 0x00007934d0c87981 */ /* 0x000f64000c1e1100 */
[----:B-----5:R-:W-:-:S05]  /*ae90*/  PRMT R0, R200, 0x8880, RZ ;  /* 0x00008880c8007816 */ /* 0x020fca00000000ff */
[----:B------:R-:W-:-:S07]  /*aea0*/  IMAD R23, R0, R201, RZ ;  /* 0x000000c900177224 */ /* 0x000fce00078e02ff */
.L_x_289:
[----:B------:R-:W-:Y:S05]  /*aeb0*/  BSYNC B1 ;  /* 0x0000000000017941 */ /* 0x000fea0003800000 */
.L_x_288:
        /* <DEDUP_REMOVED lines=10> */
.L_x_291:
[----:B------:R-:W-:Y:S05]  /*af60*/  BSYNC B1 ;  /* 0x0000000000017941 */ /* 0x000fea0003800000 */
.L_x_290:
[----:B---3--:R-:W-:Y:S01]  /*af70*/  @!P4 IMAD R5, R64, R202, R23 ;  /* 0x000000ca4005c224 */ /* 0x008fe200078e0217 */
[----:B------:R-:W-:Y:S04]  /*af80*/  BSSY B1, `(.L_x_292) ;  /* 0x0000006000017945 */ /* 0x000fe80003800000 */
[----:B------:R3:W-:Y:S01]  /*af90*/  @!P4 STG.E.U8 desc[UR52][R14.64+0x80], R5 ;  /* 0x000080050e00c986 */ /* 0x0007e2000c101134 */
[----:B------:R-:W-:Y:S05]  /*afa0*/  @P6 BRA `(.L_x_293) ;  /* 0x00000000000c6947 */ /* 0x000fea0003800000 */
[----:B------:R-:W5:Y:S02]  /*afb0*/  LDG.E.U8 R200, desc[UR52][R20.64+0x81] ;  /* 0x0000813414c87981 */ /* 0x000f64000c1e1100 */
[----:B-----5:R-:W-:-:S05]  /*afc0*/  PRMT R0, R200, 0x8880, RZ ;  /* 0x00008880c8007816 */ /* 0x020fca00000000ff */
[----:B------:R-:W-:-:S07]  /*afd0*/  IMAD R23, R0, R201, RZ ;  /* 0x000000c900177224 */ /* 0x000fce00078e02ff */
.L_x_293:
[----:B------:R-:W-:Y:S05]  /*afe0*/  BSYNC B1 ;  /* 0x0000000000017941 */ /* 0x000fea0003800000 */
.L_x_292:
[----:B------:R-:W-:Y:S01]  /*aff0*/  @!P6 IMAD R65, R65, R202, R23 ;  /* 0x000000ca4141e224 */ /* 0x000fe200078e0217 */
[----:B------:R-:W-:Y:S04]  /*b000*/  BSSY B1, `(.L_x_294) ;  /* 0x0000006000017945 */ /* 0x000fe80003800000 */
[----:B------:R0:W-:Y:S01]  /*b010*/  @!P6 STG.E.U8 desc[UR52][R14.64+0x81], R65 ;  /* 0x000081410e00e986 */ /* 0x0001e2000c101134 */
[----:B------:R-:W-:Y:S05]  /*b020*/  @P5 BRA `(.L_x_295) ;  /* 0x00000000000c5947 */ /* 0x000fea0003800000 */
[----:B------:R-:W5:Y:S02]  /*b030*/  LDG.E.U8 R200, desc[UR52][R206.64+0x80] ;  /* 0x00008034cec87981 */ /* 0x000f64000c1e1100 */
[----:B-----5:R-:W-:-:S05]  /*b040*/  PRMT R0, R200, 0x8880, RZ ;  /* 0x00008880c8007816 */ /* 0x020fca00000000ff */
[----:B------:R-:W-:-:S07]  /*b050*/  IMAD R23, R0, R201, RZ ;  /* 0x000000c900177224 */ /* 0x000fce00078e02ff */
.L_x_295:
[----:B------:R-:W-:Y:S05]  /*b060*/  BSYNC B1 ;  /* 0x0000000000017941 */ /* 0x000fea0003800000 */
.L_x_294:
        /* <DEDUP_REMOVED lines=10> */
.L_x_297:
[----:B------:R-:W-:Y:S05]  /*b110*/  BSYNC B1 ;  /* 0x0000000000017941 */ /* 0x000fea0003800000 */
.L_x_296:
[----:B------:R-:W-:Y:S01]  /*b120*/  @!P4 IMAD R67, R67, R202, R23 ;  /* 0x000000ca4343c224 */ /* 0x000fe200078e0217 */
[----:B------:R-:W-:Y:S04]  /*b130*/  BSSY B1, `(.L_x_298) ;  /* 0x0000006000017945 */ /* 0x000fe80003800000 */
[----:B------:R0:W-:Y:S01]  /*b140*/  @!P4 STG.E.U8 desc[UR52][R12.64+0x81], R67 ;  /* 0x000081430c00c986 */ /* 0x0001e2000c101134 */
[----:B------:R-:W-:Y:S05]  /*b150*/  @P6 BRA `(.L_x_299) ;  /* 0x00000000000c6947 */ /* 0x000fea0003800000 */
[----:B------:R-:W5:Y:S02]  /*b160*/  LDG.E.U8 R200, desc[UR52][R20.64+0x88] ;  /* 0x0000883414c87981 */ /* 0x000f64000c1e1100 */
[----:B-----5:R-:W-:-:S05]  /*b170*/  PRMT R0, R200, 0x8880, RZ ;  /* 0x00008880c8007816 */ /* 0x020fca00000000ff */
[----:B------:R-:W-:-:S07]  /*b180*/  IMAD R23, R0, R201, RZ ;  /* 0x000000c900177224 */ /* 0x000fce00078e02ff */
.L_x_299:
[----:B------:R-:W-:Y:S05]  /*b190*/  BSYNC B1 ;  /* 0x0000000000017941 */ /* 0x000fea0003800000 */
.L_x_298:
[----:B---3--:R-:W-:Y:S01]  /*b1a0*/  @!P6 IMAD R5, R68, R202, R23 ;  /* 0x000000ca4405e224 */ /* 0x008fe200078e0217 */
[----:B------:R-:W-:Y:S04]  /*b1b0*/  BSSY B1, `(.L_x_300) ;  /* 0x0000006000017945 */ /* 0x000fe80003800000 */
[----:B------:R3:W-:Y:S01]  /*b1c0*/  @!P6 STG.E.U8 desc[UR52][R14.64+0x88], R5 ;  /* 0x000088050e00e986 */ /* 0x0007e2000c101134 */
[----:B------:R-:W-:Y:S05]  /*b1d0*/  @P5 BRA `(.L_x_301) ;  /* 0x00000000000c5947 */ /* 0x000fea0003800000 */
[----:B------:R-:W5:Y:S02]  /*b1e0*/  LDG.E.U8 R200, desc[UR52][R20.64+0x89] ;  /* 0x0000893414c87981 */ /* 0x000f64000c1e1100 */
[----:B-----5:R-:W-:-:S05]  /*b1f0*/  PRMT R0, R200, 0x8880, RZ ;  /* 0x00008880c8007816 */ /* 0x020fca00000000ff */
[----:B------:R-:W-:-:S07]  /*b200*/  IMAD R23, R0, R201, RZ ;  /* 0x000000c900177224 */ /* 0x000fce00078e02ff */
.L_x_301:
[----:B------:R-:W-:Y:S05]  /*b210*/  BSYNC B1 ;  /* 0x0000000000017941 */ /* 0x000fea0003800000 */
.L_x_300:
        /* <DEDUP_REMOVED lines=10> */
.L_x_303:
[----:B------:R-:W-:Y:S05]  /*b2c0*/  BSYNC B1 ;  /* 0x0000000000017941 */ /* 0x000fea0003800000 */
.L_x_302:
[----:B---3--:R-:W-:Y:S01]  /*b2d0*/  @!P4 IMAD R5, R70, R202, R23 ;  /* 0x000000ca4605c224 */ /* 0x008fe200078e0217 */
[----:B------:R-:W-:Y:S04]  /*b2e0*/  BSSY B1, `(.L_x_304) ;  /* 0x0000006000017945 */ /* 0x000fe80003800000 */
[----:B------:R3:W-:Y:S01]  /*b2f0*/  @!P4 STG.E.U8 desc[UR52][R12.64+0x88], R5 ;  /* 0x000088050c00c986 */ /* 0x0007e2000c101134 */
[----:B------:R-:W-:Y:S05]  /*b300*/  @P6 BRA `(.L_x_305) ;  /* 0x00000000000c6947 */ /* 0x000fea0003800000 */
[----:B------:R-:W5:Y:S02]  /*b310*/  LDG.E.U8 R200, desc[UR52][R206.64+0x89] ;  /* 0x00008934cec87981 */ /* 0x000f64000c1e1100 */
[----:B-----5:R-:W-:-:S05]  /*b320*/  PRMT R0, R200, 0x8880, RZ ;  /* 0x00008880c8007816 */ /* 0x020fca00000000ff */
[----:B------:R-:W-:-:S07]  /*b330*/  IMAD R23, R0, R201, RZ ;  /* 0x000000c900177224 */ /* 0x000fce00078e02ff */
.L_x_305:
[----:B------:R-:W-:Y:S05]  /*b340*/  BSYNC B1 ;  /* 0x0000000000017941 */ /* 0x000fea0003800000 */
.L_x_304:
[----:B------:R-:W-:Y:S01]  /*b350*/  @!P6 IMAD R71, R71, R202, R23 ;  /* 0x000000ca4747e224 */ /* 0x000fe200078e0217 */
[----:B------:R-:W-:Y:S04]  /*b360*/  BSSY B1, `(.L_x_306) ;  /* 0x0000006000017945 */ /* 0x000fe80003800000 */
[----:B------:R0:W-:Y:S01]  /*b370*/  @!P6 STG.E.U8 desc[UR52][R12.64+0x89], R71 ;  /* 0x000089470c00e986 */ /* 0x0001e2000c101134 */
[----:B------:R-:W-:Y:S05]  /*b380*/  @P5 BRA `(.L_x_307) ;  /* 0x00000000000c5947 */ /* 0x000fea0003800000 */
[----:B------:R-:W5:Y:S02]  /*b390*/  LDG.E.U8 R200, desc[UR52][R6.64+0x80] ;  /* 0x0000803406c87981 */ /* 0x000f64000c1e1100 */
[----:B-----5:R-:W-:-:S05]  /*b3a0*/  PRMT R0, R200, 0x8880, RZ ;  /* 0x00008880c8007816 */ /* 0x020fca00000000ff */
[----:B------:R-:W-:-:S07]  /*b3b0*/  IMAD R23, R0, R201, RZ ;  /* 0x000000c900177224 */ /* 0x000fce00078e02ff */
.L_x_307:
[----:B------:R-:W-:Y:S05]  /*b3c0*/  BSYNC B1 ;  /* 0x0000000000017941 */ /* 0x000fea0003800000 */
.L_x_306:
        /* <DEDUP_REMOVED lines=10> */
.L_x_309:
[----:B------:R-:W-:Y:S05]  /*b470*/  BSYNC B1 ;  /* 0x0000000000017941 */ /* 0x000fea0003800000 */
.L_x_308:
[----:B------:R-:W-:Y:S01]  /*b480*/  @!P4 IMAD R57, R57, R202, R23 ;  /* 0x000000ca3939c224 */ /* 0x000fe200078e0217 */
[----:B------:R-:W-:Y:S04]  /*b490*/  BSSY B1, `(.L_x_310) ;  /* 0x0000006000017945 */ /* 0x000fe80003800000 */
[----:B------:R0:W-:Y:S01]  /*b4a0*/  @!P4 STG.E.U8 desc[UR52][R10.64+0x81], R57 ;  /* 0x000081390a00c986 */ /* 0x0001e2000c101134 */
[----:B------:R-:W-:Y:S05]  /*b4b0*/  @P6 BRA `(.L_x_311) ;  /* 0x00000000000c6947 */ /* 0x000fea0003800000 */
[----:B------:R-:W5:Y:S02]  /*b4c0*/  LDG.E.U8 R200, desc[UR52][R208.64+0x80] ;  /* 0x00008034d0c87981 */ /* 0x000f64000c1e1100 */
[----:B-----5:R-:W-:-:S05]  /*b4d0*/  PRMT R0, R200, 0x8880, RZ ;  /* 0x00008880c8007816 */ /* 0x020fca00000000ff */
[----:B------:R-:W-:-:S07]  /*b4e0*/  IMAD R23, R0, R201, RZ ;  /* 0x000000c900177224 */ /* 0x000fce00078e02ff */
.L_x_311:
[----:B------:R-:W-:Y:S05]  /*b4f0*/  BSYNC B1 ;  /* 0x0000000000017941 */ /* 0x000fea0003800000 */
.L_x_310:
[----:B---3--:R-:W-:Y:S01]  /*b500*/  @!P6 IMAD R5, R58, R202, R23 ;  /* 0x000000ca3a05e224 */ /* 0x008fe200078e0217 */
[----:B------:R-:W-:Y:S04]  /*b510*/  BSSY B1, `(.L_x_312) ;  /* 0x0000006000017945 */ /* 0x000fe80003800000 */
[----:B------:R3:W-:Y:S01]  /*b520*/  @!P6 STG.E.U8 desc[UR52][R8.64+0x80], R5 ;  /* 0x000080050800e986 */ /* 0x0007e2000c101134 */
[----:B------:R-:W-:Y:S05]  /*b530*/  @P5 BRA `(.L_x_313) ;  /* 0x00000000000c5947 */ /* 0x000fea0003800000 */
[----:B------:R-:W5:Y:S02]  /*b540*/  LDG.E.U8 R200, desc[UR52][R208.64+0x81] ;  /* 0x00008134d0c87981 */ /* 0x000f64000c1e1100 */
[----:B-----5:R-:W-:-:S05]  /*b550*/  PRMT R0, R200, 0x8880, RZ ;  /* 0x00008880c8007816 */ /* 0x020fca00000000ff */
[----:B------:R-:W-:-:S07]  /*b560*/  IMAD R23, R0, R201, RZ ;  /* 0x000000c900177224 */ /* 0x000fce00078e02ff */
.L_x_313:
[----:B------:R-:W-:Y:S05]  /*b570*/  BSYNC B1 ;  /* 0x0000000000017941 */ /* 0x000fea0003800000 */
.L_x_312:
        /* <DEDUP_REMOVED lines=10> */
.L_x_315:
[----:B------:R-:W-:Y:S05]  /*b620*/  BSYNC B1 ;  /* 0x0000000000017941 */ /* 0x000fea0003800000 */
.L_x_314:
[----:B---3--:R-:W-:Y:S01]  /*b630*/  @!P4 IMAD R5, R60, R202, R23 ;  /* 0x000000ca3c05c224 */ /* 0x008fe200078e0217 */
[----:B------:R-:W-:Y:S04]  /*b640*/  BSSY B1, `(.L_x_316) ;  /* 0x0000006000017945 */ /* 0x000fe80003800000 */
[----:B------:R3:W-:Y:S01]  /*b650*/  @!P4 STG.E.U8 desc[UR52][R10.64+0x88], R5 ;  /* 0x000088050a00c986 */ /* 0x0007e2000c101134 */
[----:B------:R-:W-:Y:S05]  /*b660*/  @P6 BRA `(.L_x_317) ;  /* 0x00000000000c6947 */ /* 0x000fea0003800000 */
[----:B------:R-:W5:Y:S02]  /*b670*/  LDG.E.U8 R200, desc[UR52][R6.64+0x89] ;  /* 0x0000893406c87981 */ /* 0x000f64000c1e1100 */
[----:B-----5:R-:W-:-:S05]  /*b680*/  PRMT R0, R200, 0x8880, RZ ;  /* 0x00008880c8007816 */ /* 0x020fca00000000ff */
[----:B------:R-:W-:-:S07]  /*b690*/  IMAD R23, R0, R201, RZ ;  /* 0x000000c900177224 */ /* 0x000fce00078e02ff */
.L_x_317:
[----:B------:R-:W-:Y:S05]  /*b6a0*/  BSYNC B1 ;  /* 0x0000000000017941 */ /* 0x000fea0003800000 */
.L_x_316:
[----:B------:R-:W-:Y:S01]  /*b6b0*/  @!P6 IMAD R61, R61, R202, R23 ;  /* 0x000000ca3d3de224 */ /* 0x000fe200078e0217 */
[----:B------:R-:W-:Y:S04]  /*b6c0*/  BSSY B1, `(.L_x_318) ;  /* 0x0000006000017945 */ /* 0x000fe80003800000 */
[----:B------:R0:W-:Y:S01]  /*b6d0*/  @!P6 STG.E.U8 desc[UR52][R10.64+0x89], R61 ;  /* 0x0000893d0a00e986 */ /* 0x0001e2000c101134 */
[----:B------:R-:W-:Y:S05]  /*b6e0*/  @P5 BRA `(.L_x_319) ;  /* 0x00000000000c5947 */ /* 0x000fea0003800000 */
[----:B------:R-:W5:Y:S02]  /*b6f0*/  LDG.E.U8 R200, desc[UR52][R208.64+0x88] ;  /* 0x00008834d0c87981 */ /* 0x000f64000c1e1100 */
[----:B-----5:R-:W-:-:S05]  /*b700*/  PRMT R0, R200, 0x8880, RZ ;  /* 0x00008880c8007816 */ /* 0x020fca00000000ff */
[----:B------:R-:W-:-:S07]  /*b710*/  IMAD R23, R0, R201, RZ ;  /* 0x000000c900177224 */ /* 0x000fce00078e02ff */
.L_x_319:
[----:B------:R-:W-:Y:S05]  /*b720*/  BSYNC B1 ;  /* 0x0000000000017941 */ /* 0x000fea0003800000 */
.L_x_318:
        /* <DEDUP_REMOVED lines=10> */
.L_x_321:
[----:B------:R-:W-:Y:S05]  /*b7d0*/  BSYNC B1 ;  /* 0x0000000000017941 */ /* 0x000fea0003800000 */
.L_x_320:
[----:B------:R-:W-:Y:S01]  /*b7e0*/  @!P4 IMAD R63, R63, R202, R23 ;  /* 0x000000ca3f3fc224 */ /* 0x000fe200078e0217 */
[----:B------:R-:W-:Y:S04]  /*b7f0*/  BSSY B1, `(.L_x_322) ;  /* 0x0000006000017945 */ /* 0x000fe80003800000 */
[----:B------:R0:W-:Y:S01]  /*b800*/  @!P4 STG.E.U8 desc[UR52][R8.64+0x89], R63 ;  /* 0x0000893f0800c986 */ /* 0x0001e2000c101134 */
[----:B------:R-:W-:Y:S05]  /*b810*/  @P6 BRA `(.L_x_323) ;  /* 0x00000000000c6947 */ /* 0x000fea0003800000 */
[----:B------:R-:W5:Y:S02]  /*b820*/  LDG.E.U8 R200, desc[UR52][R20.64+0x90] ;  /* 0x0000903414c87981 */ /* 0x000f64000c1e1100 */
[----:B-----5:R-:W-:-:S05]  /*b830*/  PRMT R0, R200, 0x8880, RZ ;  /* 0x00008880c8007816 */ /* 0x020fca00000000ff */
[----:B------:R-:W-:-:S07]  /*b840*/  IMAD R23, R0, R201, RZ ;  /* 0x000000c900177224 */ /* 0x000fce00078e02ff */
.L_x_323:
[----:B------:R-:W-:Y:S05]  /*b850*/  BSYNC B1 ;  /* 0x0000000000017941 */ /* 0x000fea0003800000 */
.L_x_322:
[----:B---3--:R-:W-:Y:S01]  /*b860*/  @!P6 IMAD R5, R48, R202, R23 ;  /* 0x000000ca3005e224 */ /* 0x008fe200078e0217 */
[----:B------:R-:W-:Y:S04]  /*b870*/  BSSY B1, `(.L_x_324) ;  /* 0x0000006000017945 */ /* 0x000fe80003800000 */
[----:B------:R3:W-:Y:S01]  /*b880*/  @!P6 STG.E.U8 desc[UR52][R14.64+0x90], R5 ;  /* 0x000090050e00e986 */ /* 0x0007e2000c101134 */
[----:B------:R-:W-:Y:S05]  /*b890*/  @P5 BRA `(.L_x_325) ;  /* 0x00000000000c5947 */ /* 0x000fea0003800000 */
[----:B------:R-:W5:Y:S02]  /*b8a0*/  LDG.E.U8 R200, desc[UR52][R20.64+0x91] ;  /* 0x0000913414c87981 */ /* 0x000f64000c1e1100 */
[----:B-----5:R-:W-:-:S05]  /*b8b0*/  PRMT R0, R200, 0x8880, RZ ;  /* 0x00008880c8007816 */ /* 0x020fca00000000ff */
[----:B------:R-:W-:-:S07]  /*b8c0*/  IMAD R23, R0, R201, RZ ;  /* 0x000000c900177224 */ /* 0x000fce00078e02ff */
.L_x_325:
[----:B------:R-:W-:Y:S05]  /*b8d0*/  BSYNC B1 ;  /* 0x0000000000017941 */ /* 0x000fea0003800000 */
.L_x_324:
        /* <DEDUP_REMOVED lines=10> */
.L_x_327:
[----:B------:R-:W-:Y:S05]  /*b980*/  BSYNC B1 ;  /* 0x0000000000017941 */ /* 0x000fea0003800000 */
.L_x_326:
[----:B---3--:R-:W-:Y:S01]  /*b990*/  @!P4 IMAD R5, R50, R202, R23 ;  /* 0x000000ca3205c224 */ /* 0x008fe200078e0217 */
[----:B------:R-:W-:Y:S04]  /*b9a0*/  BSSY B1, `(.L_x_328) ;  /* 0x0000006000017945 */ /* 0x000fe80003800000 */
[----:B------:R3:W-:Y:S01]  /*b9b0*/  @!P4 STG.E.U8 desc[UR52][R12.64+0x90], R5 ;  /* 0x000090050c00c986 */ /* 0x0007e2000c101134 */
[----:B------:R-:W-:Y:S05]  /*b9c0*/  @P6 BRA `(.L_x_329) ;  /* 0x00000000000c6947 */ /* 0x000fea0003800000 */
[----:B------:R-:W5:Y:S02]  /*b9d0*/  LDG.E.U8 R200, desc[UR52][R206.64+0x91] ;  /* 0x00009134cec87981 */ /* 0x000f64000c1e1100 */
[----:B-----5:R-:W-:-:S05]  /*b9e0*/  PRMT R0, R200, 0x8880, RZ ;  /* 0x00008880c8007816 */ /* 0x020fca00000000ff */
[----:B------:R-:W-:-:S07]  /*b9f0*/  IMAD R23, R0, R201, RZ ;  /* 0x000000c900177224 */ /* 0x000fce00078e02ff */
.L_x_329:
[----:B------:R-:W-:Y:S05]  /*ba00*/  BSYNC B1 ;  /* 0x0000000000017941 */ /* 0x000fea0003800000 */
.L_x_328:
[----:B------:R-:W-:Y:S01]  /*ba10*/  @!P6 IMAD R51, R51, R202, R23 ;  /* 0x000000ca3333e224 */ /* 0x000fe200078e0217 */
[----:B------:R-:W-:Y:S04]  /*ba20*/  BSSY B1, `(.L_x_330) ;  /* 0x0000006000017945 */ /* 0x000fe80003800000 */
[----:B------:R0:W-:Y:S01]  /*ba30*/  @!P6 STG.E.U8 desc[UR52][R12.64+0x91], R51 ;  /* 0x000091330c00e986 */ /* 0x0001e2000c101134 */
[----:B------:R-:W-:Y:S05]  /*ba40*/  @P5 BRA `(.L_x_331) ;  /* 0x00000000000c5947 */ /* 0x000fea0003800000 */
[----:B------:R-:W5:Y:S02]  /*ba50*/  LDG.E.U8 R200, desc[UR52][R20.64+0x98] ;  /* 0x0000983414c87981 */ /* 0x000f64000c1e1100 */
[----:B-----5:R-:W-:-:S05]  /*ba60*/  PRMT R0, R200, 0x8880, RZ ;  /* 0x00008880c8007816 */ /* 0x020fca00000000ff */
[----:B------:R-:W-:-:S07]  /*ba70*/  IMAD R23, R0, R201, RZ ;  /* 0x000000c900177224 */ /* 0x000fce00078e02ff */
.L_x_331:
[----:B------:R-:W-:Y:S05]  /*ba80*/  BSYNC B1 ;  /* 0x0000000000017941 */ /* 0x000fea0003800000 */
.L_x_330:
        /* <DEDUP_REMOVED lines=10> */
.L_x_333:
[----:B------:R-:W-:Y:S05]  /*bb30*/  BSYNC B1 ;  /* 0x0000000000017941 */ /* 0x000fea0003800000 */
.L_x_332:
[----:B------:R-:W-:Y:S01]  /*bb40*/  @!P4 IMAD R53, R53, R202, R23 ;  /* 0x000000ca3535c224 */ /* 0x000fe200078e0217 */
[----:B------:R-:W-:Y:S04]  /*bb50*/  BSSY B1, `(.L_x_334) ;  /* 0x0000006000017945 */ /* 0x000fe80003800000 */
[----:B------:R0:W-:Y:S01]  /*bb60*/  @!P4 STG.E.U8 desc[UR52][R14.64+0x99], R53 ;  /* 0x000099350e00c986 */ /* 0x0001e2000c101134 */
[----:B------:R-:W-:Y:S05]  /*bb70*/  @P6 BRA `(.L_x_335) ;  /* 0x00000000000c6947 */ /* 0x000fea0003800000 */
[----:B------:R-:W5:Y:S02]  /*bb80*/  LDG.E.U8 R200, desc[UR52][R206.64+0x98] ;  /* 0x00009834cec87981 */ /* 0x000f64000c1e1100 */
[----:B-----5:R-:W-:-:S05]  /*bb90*/  PRMT R0, R200, 0x8880, RZ ;  /* 0x00008880c8007816 */ /* 0x020fca00000000ff */
[----:B------:R-:W-:-:S07]  /*bba0*/  IMAD R23, R0, R201, RZ ;  /* 0x000000c900177224 */ /* 0x000fce00078e02ff */
.L_x_335:
[----:B------:R-:W-:Y:S05]  /*bbb0*/  BSYNC B1 ;  /* 0x0000000000017941 */ /* 0x000fea0003800000 */
.L_x_334:
[----:B---3--:R-:W-:Y:S01]  /*bbc0*/  @!P6 IMAD R5, R54, R202, R23 ;  /* 0x000000ca3605e224 */ /* 0x008fe200078e0217 */
[----:B------:R-:W-:Y:S04]  /*bbd0*/  BSSY B1, `(.L_x_336) ;  /* 0x0000006000017945 */ /* 0x000fe80003800000 */
[----:B------:R3:W-:Y:S01]  /*bbe0*/  @!P6 STG.E.U8 desc[UR52][R12.64+0x98], R5 ;  /* 0x000098050c00e986 */ /* 0x0007e2000c101134 */
[----:B------:R-:W-:Y:S05]  /*bbf0*/  @P5 BRA `(.L_x_337) ;  /* 0x00000000000c5947 */ /* 0x000fea0003800000 */
[----:B------:R-:W5:Y:S02]  /*bc00*/  LDG.E.U8 R200, desc[UR52][R206.64+0x99] ;  /* 0x00009934cec87981 */ /* 0x000f64000c1e1100 */
[----:B-----5:R-:W-:-:S05]  /*bc10*/  PRMT R0, R200, 0x8880, RZ ;  /* 0x00008880c8007816 */ /* 0x020fca00000000ff */
[----:B------:R-:W-:-:S07]  /*bc20*/  IMAD R23, R0, R201, RZ ;  /* 0x000000c900177224 */ /* 0x000fce00078e02ff */
.L_x_337:
[----:B------:R-:W-:Y:S05]  /*bc30*/  BSYNC B1 ;  /* 0x0000000000017941 */ /* 0x000fea0003800000 */
.L_x_336:
        /* <DEDUP_REMOVED lines=10> */
.L_x_339:
[----:B------:R-:W-:Y:S05]  /*bce0*/  BSYNC B1 ;  /* 0x0000000000017941 */ /* 0x000fea0003800000 */
.L_x_338:
[----:B---3--:R-:W-:Y:S01]  /*bcf0*/  @!P4 IMAD R5, R40, R202, R23 ;  /* 0x000000ca2805c224 */ /* 0x008fe200078e0217 */
[----:B------:R-:W-:Y:S04]  /*bd00*/  BSSY B1, `(.L_x_340) ;  /* 0x0000006000017945 */ /* 0x000fe80003800000 */
[----:B------:R3:W-:Y:S01]  /*bd10*/  @!P4 STG.E.U8 desc[UR52][R10.64+0x90], R5 ;  /* 0x000090050a00c986 */ /* 0x0007e2000c101134 */
[----:B------:R-:W-:Y:S05]  /*bd20*/  @P6 BRA `(.L_x_341) ;  /* 0x00000000000c6947 */ /* 0x000fea0003800000 */
[----:B------:R-:W5:Y:S02]  /*bd30*/  LDG.E.U8 R200, desc[UR52][R6.64+0x91] ;  /* 0x0000913406c87981 */ /* 0x000f64000c1e1100 */
[----:B-----5:R-:W-:-:S05]  /*bd40*/  PRMT R0, R200, 0x8880, RZ ;  /* 0x00008880c8007816 */ /* 0x020fca00000000ff */
[----:B------:R-:W-:-:S07]  /*bd50*/  IMAD R23, R0, R201, RZ ;  /* 0x000000c900177224 */ /* 0x000fce00078e02ff */
.L_x_341:
[----:B------:R-:W-:Y:S05]  /*bd60*/  BSYNC B1 ;  /* 0x0000000000017941 */ /* 0x000fea0003800000 */
.L_x_340:
[----:B------:R-:W-:Y:S01]  /*bd70*/  @!P6 IMAD R41, R41, R202, R23 ;  /* 0x000000ca2929e224 */ /* 0x000fe200078e0217 */
[----:B------:R-:W-:Y:S04]  /*bd80*/  BSSY B1, `(.L_x_342) ;  /* 0x0000006000017945 */ /* 0x000fe80003800000 */
[----:B------:R0:W-:Y:S01]  /*bd90*/  @!P6 STG.E.U8 desc[UR52][R10.64+0x91], R41 ;  /* 0x000091290a00e986 */ /* 0x0001e2000c101134 */
[----:B------:R-:W-:Y:S05]  /*bda0*/  @P5 BRA `(.L_x_343) ;  /* 0x00000000000c5947 */ /* 0x000fea0003800000 */
[----:B------:R-:W5:Y:S02]  /*bdb0*/  LDG.E.U8 R200, desc[UR52][R208.64+0x90] ;  /* 0x00009034d0c87981 */ /* 0x000f64000c1e1100 */
[----:B-----5:R-:W-:-:S05]  /*bdc0*/  PRMT R0, R200, 0x8880, RZ ;  /* 0x00008880c8007816 */ /* 0x020fca00000000ff */
[----:B------:R-:W-:-:S07]  /*bdd0*/  IMAD R23, R0, R201, RZ ;  /* 0x000000c900177224 */ /* 0x000fce00078e02ff */
.L_x_343:
[----:B------:R-:W-:Y:S05]  /*bde0*/  BSYNC B1 ;  /* 0x0000000000017941 */ /* 0x000fea0003800000 */
.L_x_342:
        /* <DEDUP_REMOVED lines=10> */
.L_x_345:
[----:B------:R-:W-:Y:S05]  /*be90*/  BSYNC B1 ;  /* 0x0000000000017941 */ /* 0x000fea0003800000 */
.L_x_344:
[----:B------:R-:W-:Y:S01]  /*bea0*/  @!P4 IMAD R43, R43, R202, R23 ;  /* 0x000000ca2b2bc224 */ /* 0x000fe200078e0217 */
[----:B------:R-:W-:Y:S04]  /*beb0*/  BSSY B1, `(.L_x_346) ;  /* 0x0000006000017945 */ /* 0x000fe80003800000 */
[----:B------:R0:W-:Y:S01]  /*bec0*/  @!P4 STG.E.U8 desc[UR52][R8.64+0x91], R43 ;  /* 0x0000912b0800c986 */ /* 0x0001e2000c101134 */
[----:B------:R-:W-:Y:S05]  /*bed0*/  @P6 BRA `(.L_x_347) ;  /* 0x00000000000c6947 */ /* 0x000fea0003800000 */
[----:B------:R-:W5:Y:S02]  /*bee0*/  LDG.E.U8 R200, desc[UR52][R6.64+0x98] ;  /* 0x0000983406c87981 */ /* 0x000f64000c1e1100 */
[----:B-----5:R-:W-:-:S05]  /*bef0*/  PRMT R0, R200, 0x8880, RZ ;  /* 0x00008880c8007816 */ /* 0x020fca00000000ff */
[----:B------:R-:W-:-:S07]  /*bf00*/  IMAD R23, R0, R201, RZ ;  /* 0x000000c900177224 */ /* 0x000fce00078e02ff */
.L_x_347:
[----:B------:R-:W-:Y:S05]  /*bf10*/  BSYNC B1 ;  /* 0x0000000000017941 */ /* 0x000fea0003800000 */
.L_x_346:
[----:B---3--:R-:W-:Y:S01]  /*bf20*/  @!P6 IMAD R5, R44, R202, R23 ;  /* 0x000000ca2c05e224 */ /* 0x008fe200078e0217 */
[----:B------:R-:W-:Y:S04]  /*bf30*/  BSSY B1, `(.L_x_348) ;  /* 0x0000006000017945 */ /* 0x000fe80003800000 */
[----:B------:R3:W-:Y:S01]  /*bf40*/  @!P6 STG.E.U8 desc[UR52][R10.64+0x98], R5 ;  /* 0x000098050a00e986 */ /* 0x0007e2000c101134 */
[----:B------:R-:W-:Y:S05]  /*bf50*/  @P5 BRA `(.L_x_349) ;  /* 0x00000000000c5947 */ /* 0x000fea0003800000 */
[----:B------:R-:W5:Y:S02]  /*bf60*/  LDG.E.U8 R200, desc[UR52][R6.64+0x99] ;  /* 0x0000993406c87981 */ /* 0x000f64000c1e1100 */
[----:B-----5:R-:W-:-:S05]  /*bf70*/  PRMT R0, R200, 0x8880, RZ ;  /* 0x00008880c8007816 */ /* 0x020fca00000000ff */
[----:B------:R-:W-:-:S07]  /*bf80*/  IMAD R23, R0, R201, RZ ;  /* 0x000000c900177224 */ /* 0x000fce00078e02ff */
.L_x_349:
[----:B------:R-:W-:Y:S05]  /*bf90*/  BSYNC B1 ;  /* 0x0000000000017941 */ /* 0x000fea0003800000 */
.L_x_348:
        /* <DEDUP_REMOVED lines=10> */
.L_x_351:
[----:B------:R-:W-:Y:S05]  /*c040*/  BSYNC B1 ;  /* 0x0000000000017941 */ /* 0x000fea0003800000 */
.L_x_350:
[----:B---3--:R-:W-:Y:S01]  /*c050*/  @!P4 IMAD R5, R46, R202, R23 ;  /* 0x000000ca2e05c224 */ /* 0x008fe200078e0217 */
[----:B------:R-:W-:Y:S04]  /*c060*/  BSSY B1, `(.L_x_352) ;  /* 0x0000006000017945 */ /* 0x000fe80003800000 */
[----:B------:R3:W-:Y:S01]  /*c070*/  @!P4 STG.E.U8 desc[UR52][R8.64+0x98], R5 ;  /* 0x000098050800c986 */ /* 0x0007e2000c101134 */
[----:B------:R-:W-:Y:S05]  /*c080*/  @P6 BRA `(.L_x_353) ;  /* 0x00000000000c6947 */ /* 0x000fea0003800000 */
[----:B------:R-:W5:Y:S02]  /*c090*/  LDG.E.U8 R200, desc[UR52][R208.64+0x99] ;  /* 0x00009934d0c87981 */ /* 0x000f64000c1e1100 */
[----:B-----5:R-:W-:-:S05]  /*c0a0*/  PRMT R0, R200, 0x8880, RZ ;  /* 0x00008880c8007816 */ /* 0x020fca00000000ff */
[----:B------:R-:W-:-:S07]  /*c0b0*/  IMAD R23, R0, R201, RZ ;  /* 0x000000c900177224 */ /* 0x000fce00078e02ff */
.L_x_353:
[----:B------:R-:W-:Y:S05]  /*c0c0*/  BSYNC B1 ;  /* 0x0000000000017941 */ /* 0x000fea0003800000 */
.L_x_352:
[----:B------:R-:W-:Y:S01]  /*c0d0*/  @!P6 IMAD R47, R47, R202, R23 ;  /* 0x000000ca2f2fe224 */ /* 0x000fe200078e0217 */
[----:B------:R-:W-:Y:S04]  /*c0e0*/  BSSY B1, `(.L_x_354) ;  /* 0x0000006000017945 */ /* 0x000fe80003800000 */
[----:B------:R0:W-:Y:S01]  /*c0f0*/  @!P6 STG.E.U8 desc[UR52][R8.64+0x99], R47 ;  /* 0x0000992f0800e986 */ /* 0x0001e2000c101134 */
[----:B------:R-:W-:Y:S05]  /*c100*/  @P5 BRA `(.L_x_355) ;  /* 0x00000000000c5947 */ /* 0x000fea0003800000 */
[----:B------:R-:W5:Y:S02]  /*c110*/  LDG.E.U8 R200, desc[UR52][R20.64+0xa0] ;  /* 0x0000a03414c87981 */ /* 0x000f64000c1e1100 */
[----:B-----5:R-:W-:-:S05]  /*c120*/  PRMT R0, R200, 0x8880, RZ ;  /* 0x00008880c8007816 */ /* 0x020fca00000000ff */
[----:B------:R-:W-:-:S07]  /*c130*/  IMAD R23, R0, R201, RZ ;  /* 0x000000c900177224 */ /* 0x000fce00078e02ff */
.L_x_355:
[----:B------:R-:W-:Y:S05]  /*c140*/  BSYNC B1 ;  /* 0x0000000000017941 */ /* 0x000fea0003800000 */
.L_x_354:
        /* <DEDUP_REMOVED lines=10> */
.L_x_357:
[----:B------:R-:W-:Y:S05]  /*c1f0*/  BSYNC B1 ;  /* 0x0000000000017941 */ /* 0x000fea0003800000 */
.L_x_356:
[----:B------:R-:W-:Y:S01]  /*c200*/  @!P4 IMAD R33, R33, R202, R23 ;  /* 0x000000ca2121c224 */ /* 0x000fe200078e0217 */
[----:B------:R-:W-:Y:S04]  /*c210*/  BSSY B1, `(.L_x_358) ;  /* 0x0000006000017945 */ /* 0x000fe80003800000 */
[----:B------:R0:W-:Y:S01]  /*c220*/  @!P4 STG.E.U8 desc[UR52][R14.64+0xa1], R33 ;  /* 0x0000a1210e00c986 */ /* 0x0001e2000c101134 */
[----:B------:R-:W-:Y:S05]  /*c230*/  @P6 BRA `(.L_x_359) ;  /* 0x00000000000c6947 */ /* 0x000fea0003800000 */
[----:B------:R-:W5:Y:S02]  /*c240*/  LDG.E.U8 R200, desc[UR52][R206.64+0xa0] ;  /* 0x0000a034cec87981 */ /* 0x000f64000c1e1100 */
[----:B-----5:R-:W-:-:S05]  /*c250*/  PRMT R0, R200, 0x8880, RZ ;  /* 0x00008880c8007816 */ /* 0x020fca00000000ff */
[----:B------:R-:W-:-:S07]  /*c260*/  IMAD R23, R0, R201, RZ ;  /* 0x000000c900177224 */ /* 0x000fce00078e02ff */
.L_x_359:
[----:B------:R-:W-:Y:S05]  /*c270*/  BSYNC B1 ;  /* 0x0000000000017941 */ /* 0x000fea0003800000 */
.L_x_358:
[----:B---3--:R-:W-:Y:S01]  /*c280*/  @!P6 IMAD R5, R34, R202, R23 ;  /* 0x000000ca2205e224 */ /* 0x008fe200078e0217 */
[----:B------:R-:W-:Y:S04]  /*c290*/  BSSY B1, `(.L_x_360) ;  /* 0x0000006000017945 */ /* 0x000fe80003800000 */
[----:B------:R3:W-:Y:S01]  /*c2a0*/  @!P6 STG.E.U8 desc[UR52][R12.64+0xa0], R5 ;  /* 0x0000a0050c00e986 */ /* 0x0007e2000c101134 */
[----:B------:R-:W-:Y:S05]  /*c2b0*/  @P5 BRA `(.L_x_361) ;  /* 0x00000000000c5947 */ /* 0x000fea0003800000 */
[----:B------:R-:W5:Y:S02]  /*c2c0*/  LDG.E.U8 R200, desc[UR52][R206.64+0xa1] ;  /* 0x0000a134cec87981 */ /* 0x000f64000c1e1100 */
[----:B-----5:R-:W-:-:S05]  /*c2d0*/  PRMT R0, R200, 0x8880, RZ ;  /* 0x00008880c8007816 */ /* 0x020fca00000000ff */
[----:B------:R-:W-:-:S07]  /*c2e0*/  IMAD R23, R0, R201, RZ ;  /* 0x000000c900177224 */ /* 0x000fce00078e02ff */
.L_x_361:
[----:B------:R-:W-:Y:S05]  /*c2f0*/  BSYNC B1 ;  /* 0x0000000000017941 */ /* 0x000fea0003800000 */
.L_x_360:
[----:B------:R-:W-:Y:S01]  /*c300*/  ISETP.LT.OR P4, PT, R3, 0xa9, !P3 ;  /* 0x000000a90300780c */ /* 0x000fe20005f81670 */
[----:B------:R-:W-:Y:S01]  /*c310*/  @!P5 IMAD R35, R35, R202, R23 ;  /* 0x000000ca2323d224 */ /* 0x000fe200078e0217 */
[----:B------:R-:W-:Y:S01]  /*c320*/  BSSY B1, `(.L_x_362) ;  /* 0x000000a000017945 */ /* 0x000fe20003800000 */
[C---:B------:R-:W-:Y:S02]  /*c330*/  ISETP.LT.OR P3, PT, R3.reuse, 0xaa, !P3 ;  /* 0x000000aa0300780c */ /* 0x040fe40005f61670 */
[C---:B------:R-:W-:Y:S01]  /*c340*/  ISETP.LT.OR P6, PT, R3.reuse, 0xa1, !P1 ;  /* 0x000000a10300780c */ /* 0x040fe20004fc1670 */
[----:B------:R0:W-:Y:S01]  /*c350*/  @!P5 STG.E.U8 desc[UR52][R12.64+0xa1], R35 ;  /* 0x0000a1230c00d986 */ /* 0x0001e2000c101134 */
[C---:B------:R-:W-:Y:S02]  /*c360*/  ISETP.LT.OR P5, PT, R3.reuse, 0xa9, !P2 ;  /* 0x000000a90300780c */ /* 0x040fe400057a1670 */
[----:B------:R-:W-:-:S04]  /*c370*/  ISETP.LT.OR P2, PT, R3, 0xaa, !P2 ;  /* 0x000000aa0300780c */ /* 0x000fc80005741670 */
[----:B------:R-:W-:Y:S09]  /*c380*/  @P4 BRA `(.L_x_363) ;  /* 0x00000000000c4947 */ /* 0x000ff20003800000 */
[----:B------:R-:W5:Y:S02]  /*c390*/  LDG.E.U8 R200, desc[UR52][R20.64+0xa8] ;  /* 0x0000a83414c87981 */ /* 0x000f64000c1e1100 */
[----:B-----5:R-:W-:-:S05]  /*c3a0*/  PRMT R0, R200, 0x8880, RZ ;  /* 0x00008880c8007816 */ /* 0x020fca00000000ff */
[----:B------:R-:W-:-:S07]  /*c3b0*/  IMAD R23, R0, R201, RZ ;  /* 0x000000c900177224 */ /* 0x000fce00078e02ff */
.L_x_363:
[----:B------:R-:W-:Y:S05]  /*c3c0*/  BSYNC B1 ;  /* 0x0000000000017941 */ /* 0x000fea0003800000 */
.L_x_362:
[----:B---3--:R-:W-:Y:S01]  /*c3d0*/  @!P4 IMAD R5, R36, R202, R23 ;  /* 0x000000ca2405c224 */ /* 0x008fe200078e0217 */
[----:B------:R-:W-:Y:S04]  /*c3e0*/  BSSY B1, `(.L_x_364) ;  /* 0x0000006000017945 */ /* 0x000fe80003800000 */
[----:B------:R3:W-:Y:S01]  /*c3f0*/  @!P4 STG.E.U8 desc[UR52][R14.64+0xa8], R5 ;  /* 0x0000a8050e00c986 */ /* 0x0007e2000c101134 */
[----:B------:R-:W-:Y:S05]  /*c400*/  @P3 BRA `(.L_x_365) ;  /* 0x00000000000c3947 */ /* 0x000fea0003800000 */
[----:B------:R-:W5:Y:S02]  /*c410*/  LDG.E.U8 R200, desc[UR52][R20.64+0xa9] ;  /* 0x0000a93414c87981 */ /* 0x000f64000c1e1100 */
[----:B-----5:R-:W-:-:S05]  /*c420*/  PRMT R0, R200, 0x8880, RZ ;  /* 0x00008880c8007816 */ /* 0x020fca00000000ff */
[----:B------:R-:W-:-:S07]  /*c430*/  IMAD R23, R0, R201, RZ ;  /* 0x000000c900177224 */ /* 0x000fce00078e02ff */
.L_x_365:
[----:B------:R-:W-:Y:S05]  /*c440*/  BSYNC B1 ;  /* 0x0000000000017941 */ /* 0x000fea0003800000 */
.L_x_364:
[----:B------:R-:W-:Y:S01]  /*c450*/  @!P3 IMAD R37, R37, R202, R23 ;  /* 0x000000ca2525b224 */ /* 0x000fe200078e0217 */
[----:B------:R-:W-:Y:S04]  /*c460*/  BSSY B1, `(.L_x_366) ;  /* 0x0000006000017945 */ /* 0x000fe80003800000 */
[----:B------:R0:W-:Y:S01]  /*c470*/  @!P3 STG.E.U8 desc[UR52][R14.64+0xa9], R37 ;  /* 0x0000a9250e00b986 */ /* 0x0001e2000c101134 */
[----:B------:R-:W-:Y:S05]  /*c480*/  @P5 BRA `(.L_x_367) ;  /* 0x00000000000c5947 */ /* 0x000fea0003800000 */
[----:B------:R-:W5:Y:S02]  /*c490*/  LDG.E.U8 R200, desc[UR52][R206.64+0xa8] ;  /* 0x0000a834cec87981 */ /* 0x000f64000c1e1100 */
[----:B-----5:R-:W-:-:S05]  /*c4a0*/  PRMT R0, R200, 0x8880, RZ ;  /* 0x00008880c8007816 */ /* 0x020fca00000000ff */
[----:B------:R-:W-:-:S07]  /*c4b0*/  IMAD R23, R0, R201, RZ ;  /* 0x000000c900177224 */ /* 0x000fce00078e02ff */
.L_x_367:
[----:B------:R-:W-:Y:S05]  /*c4c0*/  BSYNC B1 ;  /* 0x0000000000017941 */ /* 0x000fea0003800000 */
.L_x_366:
[----:B---3--:R-:W-:Y:S01]  /*c4d0*/  @!P5 IMAD R5, R38, R202, R23 ;  /* 0x000000ca2605d224 */ /* 0x008fe200078e0217 */
[----:B------:R-:W-:Y:S04]  /*c4e0*/  BSSY B1, `(.L_x_368) ;  /* 0x0000006000017945 */ /* 0x000fe80003800000 */
[----:B------:R3:W-:Y:S01]  /*c4f0*/  @!P5 STG.E.U8 desc[UR52][R12.64+0xa8], R5 ;  /* 0x0000a8050c00d986 */ /* 0x0007e2000c101134 */
[----:B------:R-:W-:Y:S05]  /*c500*/  @P2 BRA `(.L_x_369) ;  /* 0x00000000000c2947 */ /* 0x000fea0003800000 */
[----:B------:R-:W5:Y:S02]  /*c510*/  LDG.E.U8 R200, desc[UR52][R206.64+0xa9] ;  /* 0x0000a934cec87981 */ /* 0x000f64000c1e1100 */
[----:B-----5:R-:W-:-:S05]  /*c520*/  PRMT R0, R200, 0x8880, RZ ;  /* 0x00008880c8007816 */ /* 0x020fca00000000ff */
[----:B------:R-:W-:-:S07]  /*c530*/  IMAD R23, R0, R201, RZ ;  /* 0x000000c900177224 */ /* 0x000fce00078e02ff */
.L_x_369:
[----:B------:R-:W-:Y:S05]  /*c540*/  BSYNC B1 ;  /* 0x0000000000017941 */ /* 0x000fea0003800000 */
.L_x_368:
[----:B------:R-:W-:Y:S01]  /*c550*/  @!P2 IMAD R39, R39, R202, R23 ;  /* 0x000000ca2727a224 */ /* 0x000fe200078e0217 */
[----:B------:R-:W-:Y:S04]  /*c560*/  BSSY B1, `(.L_x_370) ;  /* 0x0000006000017945 */ /* 0x000fe80003800000 */
[----:B------:R0:W-:Y:S01]  /*c570*/  @!P2 STG.E.U8 desc[UR52][R12.64+0xa9], R39 ;  /* 0x0000a9270c00a986 */ /* 0x0001e2000c101134 */
[----:B------:R-:W-:Y:S05]  /*c580*/  @P6 BRA `(.L_x_371) ;  /* 0x00000000000c6947 */ /* 0x000fea0003800000 */
[----:B------:R-:W5:Y:S02]  /*c590*/  LDG.E.U8 R200, desc[UR52][R6.64+0xa0] ;  /* 0x0000a03406c87981 */ /* 0x000f64000c1e1100 */
[----:B-----5:R-:W-:-:S05]  /*c5a0*/  PRMT R0, R200, 0x8880, RZ ;  /* 0x00008880c8007816 */ /* 0x020fca00000000ff */
[----:B------:R-:W-:-:S07]  /*c5b0*/  IMAD R23, R0, R201, RZ ;  /* 0x000000c900177224 */ /* 0x000fce00078e02ff */
.L_x_371:
[----:B------:R-:W-:Y:S05]  /*c5c0*/  BSYNC B1 ;  /* 0x0000000000017941 */ /* 0x000fea0003800000 */
.L_x_370:
[C---:B------:R-:W-:Y:S01]  /*c5d0*/  ISETP.LT.OR P3, PT, R3.reuse, 0xa2, !P1 ;  /* 0x000000a20300780c */ /* 0x040fe20004f61670 */
[----:B---3--:R-:W-:Y:S01]  /*c5e0*/  @!P6 IMAD R5, R24, R202, R23 ;  /* 0x000000ca1805e224 */ /* 0x008fe200078e0217 */
[----:B------:R-:W-:Y:S01]  /*c5f0*/  BSSY B1, `(.L_x_372) ;  /* 0x000000b000017945 */ /* 0x000fe20003800000 */
[C---:B------:R-:W-:Y:S02]  /*c600*/  ISETP.LT.OR P4, PT, R3.reuse, 0xa9, !P1 ;  /* 0x000000a90300780c */ /* 0x040fe40004f81670 */
[C---:B------:R-:W-:Y:S01]  /*c610*/  ISETP.LT.OR P2, PT, R3.reuse, 0xa1, !P0 ;  /* 0x000000a10300780c */ /* 0x040fe20004741670 */
[----:B------:R3:W-:Y:S01]  /*c620*/  @!P6 STG.E.U8 desc[UR52][R10.64+0xa0], R5 ;  /* 0x0000a0050a00e986 */ /* 0x0007e2000c101134 */
[C---:B------:R-:W-:Y:S02]  /*c630*/  ISETP.LT.OR P5, PT, R3.reuse, 0xa2, !P0 ;  /* 0x000000a20300780c */ /* 0x040fe400047a1670 */
[C---:B------:R-:W-:Y:S02]  /*c640*/  ISETP.LT.OR P1, PT, R3.reuse, 0xaa, !P1 ;  /* 0x000000aa0300780c */ /* 0x040fe40004f21670 */
[----:B------:R-:W-:-:S02]  /*c650*/  ISETP.LT.OR P6, PT, R3, 0xa9, !P0 ;  /* 0x000000a90300780c */ /* 0x000fc400047c1670 */
[----:B------:R-:W-:Y:S11]  /*c660*/  @P3 BRA `(.L_x_373) ;  /* 0x00000000000c3947 */ /* 0x000ff60003800000 */
[----:B------:R-:W5:Y:S02]  /*c670*/  LDG.E.U8 R200, desc[UR52][R6.64+0xa1] ;  /* 0x0000a13406c87981 */ /* 0x000f64000c1e1100 */
[----:B-----5:R-:W-:-:S05]  /*c680*/  PRMT R0, R200, 0x8880, RZ ;  /* 0x00008880c8007816 */ /* 0x020fca00000000ff */
[----:B------:R-:W-:-:S07]  /*c690*/  IMAD R23, R0, R201, RZ ;  /* 0x000000c900177224 */ /* 0x000fce00078e02ff */
.L_x_373:
[----:B------:R-:W-:Y:S05]  /*c6a0*/  BSYNC B1 ;  /* 0x0000000000017941 */ /* 0x000fea0003800000 */
.L_x_372:
[----:B------:R-:W-:Y:S01]  /*c6b0*/  @!P3 IMAD R25, R25, R202, R23 ;  /* 0x000000ca1919b224 */ /* 0x000fe200078e0217 */
[----:B------:R-:W-:Y:S04]  /*c6c0*/  BSSY B1, `(.L_x_374) ;  /* 0x0000006000017945 */ /* 0x000fe80003800000 */
[----:B------:R0:W-:Y:S01]  /*c6d0*/  @!P3 STG.E.U8 desc[UR52][R10.64+0xa1], R25 ;  /* 0x0000a1190a00b986 */ /* 0x0001e2000c101134 */
[----:B------:R-:W-:Y:S05]  /*c6e0*/  @P2 BRA `(.L_x_375) ;  /* 0x00000000000c2947 */ /* 0x000fea0003800000 */
[----:B------:R-:W5:Y:S02]  /*c6f0*/  LDG.E.U8 R200, desc[UR52][R208.64+0xa0] ;  /* 0x0000a034d0c87981 */ /* 0x000f64000c1e1100 */
[----:B-----5:R-:W-:-:S05]  /*c700*/  PRMT R0, R200, 0x8880, RZ ;  /* 0x00008880c8007816 */ /* 0x020fca00000000ff */
[----:B------:R-:W-:-:S07]  /*c710*/  IMAD R23, R0, R201, RZ ;  /* 0x000000c900177224 */ /* 0x000fce00078e02ff */
.L_x_375:
[----:B------:R-:W-:Y:S05]  /*c720*/  BSYNC B1 ;  /* 0x0000000000017941 */ /* 0x000fea0003800000 */
.L_x_374:
[----:B---3--:R-:W-:Y:S01]  /*c730*/  @!P2 IMAD R5, R26, R202, R23 ;  /* 0x000000ca1a05a224 */ /* 0x008fe200078e0217 */
[----:B------:R-:W-:Y:S04]  /*c740*/  BSSY B1, `(.L_x_376) ;  /* 0x0000006000017945 */ /* 0x000fe80003800000 */
[----:B------:R3:W-:Y:S01]  /*c750*/  @!P2 STG.E.U8 desc[UR52][R8.64+0xa0], R5 ;  /* 0x0000a0050800a986 */ /* 0x0007e2000c101134 */
[----:B------:R-:W-:Y:S05]  /*c760*/  @P5 BRA `(.L_x_377) ;  /* 0x00000000000c5947 */ /* 0x000fea0003800000 */
[----:B------:R-:W5:Y:S02]  /*c770*/  LDG.E.U8 R200, desc[UR52][R208.64+0xa1] ;  /* 0x0000a134d0c87981 */ /* 0x000f64000c1e1100 */
[----:B-----5:R-:W-:-:S05]  /*c780*/  PRMT R0, R200, 0x8880, RZ ;  /* 0x00008880c8007816 */ /* 0x020fca00000000ff */
[----:B------:R-:W-:-:S07]  /*c790*/  IMAD R23, R0, R201, RZ ;  /* 0x000000c900177224 */ /* 0x000fce00078e02ff */
.L_x_377:
[----:B------:R-:W-:Y:S05]  /*c7a0*/  BSYNC B1 ;  /* 0x0000000000017941 */ /* 0x000fea0003800000 */
.L_x_376:
[----:B------:R-:W-:Y:S01]  /*c7b0*/  @!P5 IMAD R27, R27, R202, R23 ;  /* 0x000000ca1b1bd224 */ /* 0x000fe200078e0217 */
[----:B------:R-:W-:Y:S04]  /*c7c0*/  BSSY B1, `(.L_x_378) ;  /* 0x0000006000017945 */ /* 0x000fe80003800000 */
[----:B------:R0:W-:Y:S01]  /*c7d0*/  @!P5 STG.E.U8 desc[UR52][R8.64+0xa1], R27 ;  /* 0x0000a11b0800d986 */ /* 0x0001e2000c101134 */
[----:B------:R-:W-:Y:S05]  /*c7e0*/  @P4 BRA `(.L_x_379) ;  /* 0x00000000000c4947 */ /* 0x000fea0003800000 */
[----:B------:R-:W5:Y:S02]  /*c7f0*/  LDG.E.U8 R200, desc[UR52][R6.64+0xa8] ;  /* 0x0000a83406c87981 */ /* 0x000f64000c1e1100 */
[----:B-----5:R-:W-:-:S05]  /*c800*/  PRMT R0, R200, 0x8880, RZ ;  /* 0x00008880c8007816 */ /* 0x020fca00000000ff */
[----:B------:R-:W-:-:S07]  /*c810*/  IMAD R23, R0, R201, RZ ;  /* 0x000000c900177224 */ /* 0x000fce00078e02ff */
.L_x_379:
[----:B------:R-:W-:Y:S05]  /*c820*/  BSYNC B1 ;  /* 0x0000000000017941 */ /* 0x000fea0003800000 */
.L_x_378:
[----:B---3--:R-:W-:Y:S01]  /*c830*/  @!P4 IMAD R5, R28, R202, R23 ;  /* 0x000000ca1c05c224 */ /* 0x008fe200078e0217 */
[----:B------:R-:W-:Y:S04]  /*c840*/  BSSY B1, `(.L_x_380) ;  /* 0x0000006000017945 */ /* 0x000fe80003800000 */
[----:B------:R3:W-:Y:S01]  /*c850*/  @!P4 STG.E.U8 desc[UR52][R10.64+0xa8], R5 ;  /* 0x0000a8050a00c986 */ /* 0x0007e2000c101134 */
[----:B------:R-:W-:Y:S05]  /*c860*/  @P1 BRA `(.L_x_381) ;  /* 0x00000000000c1947 */ /* 0x000fea0003800000 */
[----:B------:R-:W5:Y:S02]  /*c870*/  LDG.E.U8 R200, desc[UR52][R6.64+0xa9] ;  /* 0x0000a93406c87981 */ /* 0x000f64000c1e1100 */
[----:B-----5:R-:W-:-:S05]  /*c880*/  PRMT R0, R200, 0x8880, RZ ;  /* 0x00008880c8007816 */ /* 0x020fca00000000ff */
[----:B------:R-:W-:-:S07]  /*c890*/  IMAD R23, R0, R201, RZ ;  /* 0x000000c900177224 */ /* 0x000fce00078e02ff */
.L_x_381:
[----:B------:R-:W-:Y:S05]  /*c8a0*/  BSYNC B1 ;  /* 0x0000000000017941 */ /* 0x000fea0003800000 */
.L_x_380:
[----:B------:R-:W-:Y:S01]  /*c8b0*/  @!P1 IMAD R29, R29, R202, R23 ;  /* 0x000000ca1d1d9224 */ /* 0x000fe200078e0217 */
[----:B------:R-:W-:Y:S04]  /*c8c0*/  BSSY B1, `(.L_x_382) ;  /* 0x0000006000017945 */ /* 0x000fe80003800000 */
[----:B------:R0:W-:Y:S01]  /*c8d0*/  @!P1 STG.E.U8 desc[UR52][R10.64+0xa9], R29 ;  /* 0x0000a91d0a009986 */ /* 0x0001e2000c101134 */
[----:B------:R-:W-:Y:S05]  /*c8e0*/  @P6 BRA `(.L_x_383) ;  /* 0x00000000000c6947 */ /* 0x000fea0003800000 */
[----:B------:R-:W5:Y:S02]  /*c8f0*/  LDG.E.U8 R200, desc[UR52][R208.64+0xa8] ;  /* 0x0000a834d0c87981 */ /* 0x000f64000c1e1100 */
[----:B-----5:R-:W-:-:S05]  /*c900*/  PRMT R0, R200, 0x8880, RZ ;  /* 0x00008880c8007816 */ /* 0x020fca00000000ff */
[----:B------:R-:W-:-:S07]  /*c910*/  IMAD R23, R0, R201, RZ ;  /* 0x000000c900177224 */ /* 0x000fce00078e02ff */
.L_x_383:
[----:B------:R-:W-:Y:S05]  /*c920*/  BSYNC B1 ;  /* 0x0000000000017941 */ /* 0x000fea0003800000 */
.L_x_382:
[----:B---3--:R-:W-:Y:S01]  /*c930*/  @!P6 IMAD R5, R30, R202, R23 ;  /* 0x000000ca1e05e224 */ /* 0x008fe200078e0217 */
[----:B------:R-:W-:Y:S01]  /*c940*/  ISETP.LT.OR P0, PT, R3, 0xaa, !P0 ;  /* 0x000000aa0300780c */ /* 0x000fe20004701670 */
[----:B------:R-:W-:Y:S03]  /*c950*/  BSSY B1, `(.L_x_384) ;  /* 0x0000006000017945 */ /* 0x000fe60003800000 */
[----:B------:R3:W-:Y:S09]  /*c960*/  @!P6 STG.E.U8 desc[UR52][R8.64+0xa8], R5 ;  /* 0x0000a8050800e986 */ /* 0x0007f2000c101134 */
[----:B------:R-:W-:Y:S05]  /*c970*/  @P0 BRA `(.L_x_385) ;  /* 0x00000000000c0947 */ /* 0x000fea0003800000 */
[----:B------:R-:W5:Y:S02]  /*c980*/  LDG.E.U8 R200, desc[UR52][R208.64+0xa9] ;  /* 0x0000a934d0c87981 */ /* 0x000f64000c1e1100 */
[----:B-----5:R-:W-:-:S05]  /*c990*/  PRMT R0, R200, 0x8880, RZ ;  /* 0x00008880c8007816 */ /* 0x020fca00000000ff */
[----:B------:R-:W-:-:S07]  /*c9a0*/  IMAD R23, R0, R201, RZ ;  /* 0x000000c900177224 */ /* 0x000fce00078e02ff */
.L_x_385:
[----:B------:R-:W-:Y:S05]  /*c9b0*/  BSYNC B1 ;  /* 0x0000000000017941 */ /* 0x000fea0003800000 */
.L_x_384:
[----:B------:R-:W-:Y:S01]  /*c9c0*/  IMAD R23, R31, R202, R23 ;  /* 0x000000ca1f177224 */ /* 0x000fe200078e0217 */
[----:B------:R-:W-:Y:S06]  /*c9d0*/  @P0 BRA `(.L_x_386) ;  /* 0x0000002000580947 */ /* 0x000fec0003800000 */
[----:B------:R0:W-:Y:S01]  /*c9e0*/  STG.E.U8 desc[UR52][R8.64+0xa9], R23 ;  /* 0x0000a91708007986 */ /* 0x0001e2000c101134 */
[----:B------:R-:W-:Y:S05]  /*c9f0*/  BRA `(.L_x_386) ;  /* 0x0000002000507947 */ /* 0x000fea0003800000 */
.L_x_33:
[C---:B------:R-:W-:Y:S02]  /*ca00*/  ISETP.GE.AND P2, PT, R0.reuse, 0x1, PT ;  /* 0x000000010000780c */ /* 0x040fe40003f46270 */
[----:B------:R-:W-:Y:S02]  /*ca10*/  ISETP.GE.AND P3, PT, R0, 0x9, PT ;  /* 0x000000090000780c */ /* 0x000fe40003f66270 */
[C---:B------:R-:W-:Y:S02]  /*ca20*/  ISETP.LT.OR P4, PT, R3.reuse, 0x1, !P2 ;  /* 0x000000010300780c */ /* 0x040fe40005781670 */
[C---:B------:R-:W-:Y:S02]  /*ca30*/  ISETP.LT.OR P5, PT, R3.reuse, 0x2, !P2 ;  /* 0x000000020300780c */ /* 0x040fe400057a1670 */
[C---:B------:R-:W-:Y:S02]  /*ca40*/  ISETP.LT.OR P6, PT, R3.reuse, 0x1, !P3 ;  /* 0x000000010300780c */ /* 0x040fe40005fc1670 */
[----:B------:R-:W-:-:S02]  /*ca50*/  ISETP.LT.OR P0, PT, R3, 0x2, !P3 ;  /* 0x000000020300780c */ /* 0x000fc40005f01670 */
[----:B------:R-:W-:-:S05]  /*ca60*/  ISETP.LT.OR P1, PT, R3, 0x9, !P2 ;  /* 0x000000090300780c */ /* 0x000fca0005721670 */
[-C--:B------:R-:W-:Y:S02]  /*ca70*/  @!P4 IMAD R5, R192, R202.reuse, RZ ;  /* 0x000000cac005c224 */ /* 0x080fe400078e02ff */
[-C--:B------:R-:W-:Y:S02]  /*ca80*/  @!P5 IMAD R193, R193, R202.reuse, RZ ;  /* 0x000000cac1c1d224 */ /* 0x080fe400078e02ff */
[-C--:B------:R-:W-:Y:S01]  /*ca90*/  @!P6 IMAD R7, R194, R202.reuse, RZ ;  /* 0x000000cac207e224 */ /* 0x080fe200078e02ff */
[----:B------:R0:W-:Y:S01]  /*caa0*/  @!P4 STG.E.U8 desc[UR52][R14.64], R5 ;  /* 0x000000050e00c986 */ /* 0x0001e2000c101134 */
[----:B------:R-:W-:Y:S01]  /*cab0*/  ISETP.LT.OR P4, PT, R3, 0xa, !P2 ;  /* 0x0000000a0300780c */ /* 0x000fe20005781670 */
[-C--:B------:R-:W-:Y:S02]  /*cac0*/  @!P0 IMAD R195, R195, R202.reuse, RZ ;  /* 0x000000cac3c38224 */ /* 0x080fe400078e02ff */
[----:B------:R-:W-:Y:S01]  /*cad0*/  @!P5 STG.E.U8 desc[UR52][R14.64+0x1], R193 ;  /* 0x000001c10e00d986 */ /* 0x000fe2000c101134 */
[----:B------:R-:W-:Y:S01]  /*cae0*/  ISETP.LT.OR P5, PT, R3, 0x9, !P3 ;  /* 0x000000090300780c */ /* 0x000fe20005fa1670 */
[----:B------:R-:W-:-:S02]  /*caf0*/  @!P1 IMAD R19, R196, R202, RZ ;  /* 0x000000cac4139224 */ /* 0x000fc400078e02ff */
[----:B------:R1:W-:Y:S01]  /*cb00*/  @!P6 STG.E.U8 desc[UR52][R12.64], R7 ;  /* 0x000000070c00e986 */ /* 0x0003e2000c101134 */
[----:B------:R-:W-:-:S03]  /*cb10*/  ISETP.LT.OR P6, PT, R3, 0xa, !P3 ;  /* 0x0000000a0300780c */ /* 0x000fc60005fc1670 */
[----:B------:R-:W-:Y:S01]  /*cb20*/  @!P0 STG.E.U8 desc[UR52][R12.64+0x1], R195 ;  /* 0x000001c30c008986 */ /* 0x000fe2000c101134 */
[C---:B------:R-:W-:Y:S01]  /*cb30*/  ISETP.GE.AND P0, PT, R0.reuse, 0x81, PT ;  /* 0x000000810000780c */ /* 0x040fe20003f06270 */
[-C--:B------:R-:W-:Y:S02]  /*cb40*/  @!P4 IMAD R197, R197, R202.reuse, RZ ;  /* 0x000000cac5c5c224 */ /* 0x080fe400078e02ff */
[----:B------:R2:W-:Y:S01]  /*cb50*/  @!P1 STG.E.U8 desc[UR52][R14.64+0x8], R19 ;  /* 0x000008130e009986 */ /* 0x0005e2000c101134 */
[----:B------:R-:W-:Y:S01]  /*cb60*/  ISETP.GE.AND P1, PT, R0, 0x89, PT ;  /* 0x000000890000780c */ /* 0x000fe20003f26270 */
[-C--:B0-----:R-:W-:Y:S02]  /*cb70*/  @!P5 IMAD R5, R198, R202.reuse, RZ ;  /* 0x000000cac605d224 */ /* 0x081fe400078e02ff */
[----:B------:R-:W-:Y:S01]  /*cb80*/  @!P4 STG.E.U8 desc[UR52][R14.64+0x9], R197 ;  /* 0x000009c50e00c986 */ /* 0x000fe2000c101134 */
[----:B------:R-:W-:Y:S01]  /*cb90*/  ISETP.LT.OR P4, PT, R3, 0x1, !P0 ;  /* 0x000000010300780c */ /* 0x000fe20004781670 */
[----:B------:R-:W-:-:S02]  /*cba0*/  @!P6 IMAD R199, R199, R202, RZ ;  /* 0x000000cac7c7e224 */ /* 0x000fc400078e02ff */
[----:B------:R0:W-:Y:S01]  /*cbb0*/  @!P5 STG.E.U8 desc[UR52][R12.64+0x8], R5 ;  /* 0x000008050c00d986 */ /* 0x0001e2000c101134 */
[----:B------:R-:W-:-:S03]  /*cbc0*/  ISETP.LT.OR P5, PT, R3, 0x2, !P0 ;  /* 0x000000020300780c */ /* 0x000fc600047a1670 */
[----:B------:R-:W-:Y:S01]  /*cbd0*/  @!P6 STG.E.U8 desc[UR52][R12.64+0x9], R199 ;  /* 0x000009c70c00e986 */ /* 0x000fe2000c101134 */
[----:B------:R-:W-:-:S05]  /*cbe0*/  ISETP.LT.OR P6, PT, R3, 0x1, !P1 ;  /* 0x000000010300780c */ /* 0x000fca0004fc1670 */
[----:B-1----:R-:W-:-:S04]  /*cbf0*/  @!P4 IMAD R7, R184, R202, RZ ;  /* 0x000000cab807c224 */ /* 0x002fc800078e02ff */
[-C--:B------:R-:W-:Y:S01]  /*cc00*/  @!P5 IMAD R185, R185, R202.reuse, RZ ;  /* 0x000000cab9b9d224 */ /* 0x080fe200078e02ff */
[----:B------:R1:W-:Y:S01]  /*cc10*/  @!P4 STG.E.U8 desc[UR52][R10.64], R7 ;  /* 0x000000070a00c986 */ /* 0x0003e2000c101134 */
[C---:B------:R-:W-:Y:S02]  /*cc20*/  ISETP.LT.OR P4, PT, R3.reuse, 0x2, !P1 ;  /* 0x000000020300780c */ /* 0x040fe40004f81670 */
[----:B--2---:R-:W-:Y:S01]  /*cc30*/  @!P6 IMAD R19, R186, R202, RZ ;  /* 0x000000caba13e224 */ /* 0x004fe200078e02ff */
[----:B------:R-:W-:Y:S01]  /*cc40*/  @!P5 STG.E.U8 desc[UR52][R10.64+0x1], R185 ;  /* 0x000001b90a00d986 */ /* 0x000fe2000c101134 */
[----:B------:R-:W-:-:S03]  /*cc50*/  ISETP.LT.OR P5, PT, R3, 0x9, !P0 ;  /* 0x000000090300780c */ /* 0x000fc600047a1670 */
[----:B------:R2:W-:Y:S01]  /*cc60*/  @!P6 STG.E.U8 desc[UR52][R8.64], R19 ;  /* 0x000000130800e986 */ /* 0x0005e2000c101134 */
[----:B------:R-:W-:-:S05]  /*cc70*/  ISETP.LT.OR P6, PT, R3, 0xa, !P0 ;  /* 0x0000000a0300780c */ /* 0x000fca00047c1670 */
[----:B------:R-:W-:-:S04]  /*cc80*/  @!P4 IMAD R187, R187, R202, RZ ;  /* 0x000000cabbbbc224 */ /* 0x000fc800078e02ff */
[-C--:B0-----:R-:W-:Y:S01]  /*cc90*/  @!P5 IMAD R5, R188, R202.reuse, RZ ;  /* 0x000000cabc05d224 */ /* 0x081fe200078e02ff */
[----:B------:R-:W-:Y:S01]  /*cca0*/  @!P4 STG.E.U8 desc[UR52][R8.64+0x1], R187 ;  /* 0x000001bb0800c986 */ /* 0x000fe2000c101134 */
[----:B------:R-:W-:Y:S02]  /*ccb0*/  ISETP.LT.OR P4, PT, R3, 0x9, !P1 ;  /* 0x000000090300780c */ /* 0x000fe40004f81670 */
[----:B------:R-:W-:Y:S01]  /*ccc0*/  @!P6 IMAD R189, R189, R202, RZ ;  /* 0x000000cabdbde224 */ /* 0x000fe200078e02ff */
        /* <DEDUP_REMOVED lines=451> */
[C---:B------:R-:W-:Y:S02]  /*e900*/  ISETP.LT.OR P2, PT, R3.reuse, 0xaa, !P2 ;  /* 0x000000aa0300780c */ /* 0x040fe40005741670 */
[C---:B------:R-:W-:Y:S01]  /*e910*/  ISETP.LT.OR P5, PT, R3.reuse, 0xa9, !P3 ;  /* 0x000000a90300780c */ /* 0x040fe20005fa1670 */
[----:B------:R-:W-:Y:S01]  /*e920*/  @!P6 STG.E.U8 desc[UR52][R12.64+0xa1], R35 ;  /* 0x0000a1230c00e986 */ /* 0x000fe2000c101134 */
[----:B------:R-:W-:-:S02]  /*e930*/  ISETP.LT.OR P3, PT, R3, 0xaa, !P3 ;  /* 0x000000aa0300780c */ /* 0x000fc40005f61670 */
[----:B------:R-:W-:-:S03]  /*e940*/  ISETP.LT.OR P6, PT, R3, 0xa1, !P0 ;  /* 0x000000a10300780c */ /* 0x000fc600047c1670 */
[----:B-1----:R-:W-:-:S04]  /*e950*/  @!P4 IMAD R7, R36, R202, RZ ;  /* 0x000000ca2407c224 */ /* 0x002fc800078e02ff */
[-C--:B------:R-:W-:Y:S01]  /*e960*/  @!P2 IMAD R37, R37, R202.reuse, RZ ;  /* 0x000000ca2525a224 */ /* 0x080fe200078e02ff */
[----:B------:R1:W-:Y:S01]  /*e970*/  @!P4 STG.E.U8 desc[UR52][R14.64+0xa8], R7 ;  /* 0x0000a8070e00c986 */ /* 0x0003e2000c101134 */
[-C--:B--2---:R-:W-:Y:S01]  /*e980*/  @!P5 IMAD R19, R38, R202.reuse, RZ ;  /* 0x000000ca2613d224 */ /* 0x084fe200078e02ff */
[----:B------:R-:W-:Y:S01]  /*e990*/  ISETP.LT.OR P4, PT, R3, 0xa9, !P0 ;  /* 0x000000a90300780c */ /* 0x000fe20004781670 */
[-C--:B------:R-:W-:Y:S01]  /*e9a0*/  @!P3 IMAD R39, R39, R202.reuse, RZ ;  /* 0x000000ca2727b224 */ /* 0x080fe200078e02ff */
[----:B------:R-:W-:Y:S01]  /*e9b0*/  @!P2 STG.E.U8 desc[UR52][R14.64+0xa9], R37 ;  /* 0x0000a9250e00a986 */ /* 0x000fe2000c101134 */
[----:B0-----:R-:W-:Y:S01]  /*e9c0*/  @!P6 IMAD R5, R24, R202, RZ ;  /* 0x000000ca1805e224 */ /* 0x001fe200078e02ff */
[C---:B------:R-:W-:Y:S02]  /*e9d0*/  ISETP.LT.OR P2, PT, R3.reuse, 0xa2, !P0 ;  /* 0x000000a20300780c */ /* 0x040fe40004741670 */
[----:B------:R-:W-:Y:S01]  /*e9e0*/  @!P5 STG.E.U8 desc[UR52][R12.64+0xa8], R19 ;  /* 0x0000a8130c00d986 */ /* 0x000fe2000c101134 */
[----:B------:R-:W-:-:S02]  /*e9f0*/  ISETP.LT.OR P0, PT, R3, 0xaa, !P0 ;  /* 0x000000aa0300780c */ /* 0x000fc40004701670 */
[C---:B------:R-:W-:Y:S01]  /*ea00*/  ISETP.LT.OR P5, PT, R3.reuse, 0xa9, !P1 ;  /* 0x000000a90300780c */ /* 0x040fe20004fa1670 */
[----:B------:R-:W-:Y:S01]  /*ea10*/  @!P3 STG.E.U8 desc[UR52][R12.64+0xa9], R39 ;  /* 0x0000a9270c00b986 */ /* 0x000fe2000c101134 */
[C---:B------:R-:W-:Y:S02]  /*ea20*/  ISETP.LT.OR P3, PT, R3.reuse, 0xa1, !P1 ;  /* 0x000000a10300780c */ /* 0x040fe40004f61670 */
[-C--:B-1----:R-:W-:Y:S01]  /*ea30*/  @!P4 IMAD R7, R28, R202.reuse, RZ ;  /* 0x000000ca1c07c224 */ /* 0x082fe200078e02ff */
[----:B------:R0:W-:Y:S01]  /*ea40*/  @!P6 STG.E.U8 desc[UR52][R10.64+0xa0], R5 ;  /* 0x0000a0050a00e986 */ /* 0x0001e2000c101134 */
[C---:B------:R-:W-:Y:S02]  /*ea50*/  ISETP.LT.OR P6, PT, R3.reuse, 0xa2, !P1 ;  /* 0x000000a20300780c */ /* 0x040fe40004fc1670 */
[----:B------:R-:W-:Y:S01]  /*ea60*/  ISETP.LT.OR P1, PT, R3, 0xaa, !P1 ;  /* 0x000000aa0300780c */ /* 0x000fe20004f21670 */
[-C--:B------:R-:W-:Y:S02]  /*ea70*/  @!P2 IMAD R25, R25, R202.reuse, RZ ;  /* 0x000000ca1919a224 */ /* 0x080fe400078e02ff */
[----:B------:R-:W-:-:S03]  /*ea80*/  @!P0 IMAD R29, R29, R202, RZ ;  /* 0x000000ca1d1d8224 */ /* 0x000fc600078e02ff */
[----:B------:R1:W-:Y:S01]  /*ea90*/  @!P2 STG.E.U8 desc[UR52][R10.64+0xa1], R25 ;  /* 0x0000a1190a00a986 */ /* 0x0003e2000c101134 */
[-C--:B------:R-:W-:Y:S02]  /*eaa0*/  @!P3 IMAD R3, R26, R202.reuse, RZ ;  /* 0x000000ca1a03b224 */ /* 0x080fe400078e02ff */
[-C--:B0-----:R-:W-:Y:S02]  /*eab0*/  @!P5 IMAD R5, R30, R202.reuse, RZ ;  /* 0x000000ca1e05d224 */ /* 0x081fe400078e02ff */
[-C--:B------:R-:W-:Y:S01]  /*eac0*/  @!P6 IMAD R27, R27, R202.reuse, RZ ;  /* 0x000000ca1b1be224 */ /* 0x080fe200078e02ff */
[----:B------:R1:W-:Y:S01]  /*ead0*/  @!P3 STG.E.U8 desc[UR52][R8.64+0xa0], R3 ;  /* 0x0000a0030800b986 */ /* 0x0003e2000c101134 */
[----:B------:R-:W-:-:S03]  /*eae0*/  @!P1 IMAD R31, R31, R202, RZ ;  /* 0x000000ca1f1f9224 */ /* 0x000fc600078e02ff */
[----:B------:R1:W-:Y:S04]  /*eaf0*/  @!P6 STG.E.U8 desc[UR52][R8.64+0xa1], R27 ;  /* 0x0000a11b0800e986 */ /* 0x0003e8000c101134 */
[----:B------:R1:W-:Y:S04]  /*eb00*/  @!P4 STG.E.U8 desc[UR52][R10.64+0xa8], R7 ;  /* 0x0000a8070a00c986 */ /* 0x0003e8000c101134 */
[----:B------:R1:W-:Y:S04]  /*eb10*/  @!P0 STG.E.U8 desc[UR52][R10.64+0xa9], R29 ;  /* 0x0000a91d0a008986 */ /* 0x0003e8000c101134 */
[----:B------:R1:W-:Y:S04]  /*eb20*/  @!P5 STG.E.U8 desc[UR52][R8.64+0xa8], R5 ;  /* 0x0000a8050800d986 */ /* 0x0003e8000c101134 */
[----:B------:R1:W-:Y:S02]  /*eb30*/  @!P1 STG.E.U8 desc[UR52][R8.64+0xa9], R31 ;  /* 0x0000a91f08009986 */ /* 0x0003e4000c101134 */
.L_x_386:
[----:B------:R-:W-:Y:S05]  /*eb40*/  BSYNC B0 ;  /* 0x0000000000007941 */ /* 0x000fea0003800000 */
.L_x_32:
[----:B------:R-:W-:Y:S01]  /*eb50*/  ULDC UR4, c[0x0][0xc] ;  /* 0x0000030000047ab9 */ /* 0x000fe20000000800 */
[----:B------:R-:W-:Y:S01]  /*eb60*/  ULDC UR5, c[0x0][0x10] ;  /* 0x0000040000057ab9 */ /* 0x000fe20000000800 */
[----:B-1----:R-:W1:Y:S01]  /*eb70*/  LDC R3, c[0x0][0x14] ;  /* 0x00000500ff037b82 */ /* 0x002e620000000800 */
[----:B------:R-:W-:Y:S01]  /*eb80*/  UIMAD.WIDE.U32 UR4, UR4, UR5, URZ ;  /* 0x00000005040472a5 */ /* 0x000fe2000f8e003f */
[----:B------:R-:W-:Y:S01]  /*eb90*/  IMAD.MOV.U32 R19, RZ, RZ, R17 ;  /* 0x000000ffff137224 */ /* 0x000fe200078e0011 */
[----:B------:R-:W-:Y:S01]  /*eba0*/  UMOV UR60, 0xffffffff ;  /* 0xffffffff003c7882 */ /* 0x000fe20000000000 */
[----:B------:R-:W-:-:S03]  /*ebb0*/  PRMT R0, RZ, 0x7610, R0 ;  /* 0x00007610ff007816 */ /* 0x000fc60000000000 */
[----:B-1----:R-:W-:-:S04]  /*ebc0*/  IMAD.WIDE.U32 R18, R3, UR4, R18 ;  /* 0x0000000403127c25 */ /* 0x002fc8000f8e0012 */
[----:B------:R-:W-:Y:S01]  /*ebd0*/  IMAD R3, R3, UR5, RZ ;  /* 0x0000000503037c24 */ /* 0x000fe2000f8e02ff */
[----:B------:R-:W-:Y:S02]  /*ebe0*/  ULDC.64 UR4, c[0x0][0x650] ;  /* 0x0001940000047ab9 */ /* 0x000fe40000000a00 */
[----:B------:R-:W-:Y:S01]  /*ebf0*/  ISETP.GE.U32.AND P0, PT, R18, UR4, PT ;  /* 0x0000000412007c0c */ /* 0x000fe2000bf06070 */
[----:B------:R-:W-:Y:S01]  /*ec00*/  IMAD.IADD R17, R19, 0x1, R3 ;  /* 0x0000000113117824 */ /* 0x000fe200078e0203 */
[----:B------:R-:W-:Y:S02]  /*ec10*/  UMOV UR4, 0xffffffff ;  /* 0xffffffff00047882 */ /* 0x000fe40000000000 */
[----:B------:R-:W-:Y:S02]  /*ec20*/  IMAD.U32 R19, RZ, RZ, UR4 ;  /* 0x00000004ff137e24 */ /* 0x000fe4000f8e00ff */
[----:B------:R-:W-:-:S13]  /*ec30*/  ISETP.GE.U32.AND.EX P0, PT, R17, UR5, PT, P0 ;  /* 0x0000000511007c0c */ /* 0x000fda000bf06100 */
[----:B------:R-:W-:Y:S05]  /*ec40*/  @P0 BRA `(.L_x_387) ;  /* 0x0000000400900947 */ /* 0x000fea0003800000 */
[----:B------:R-:W1:Y:S01]  /*ec50*/  S2UR UR6, SR_CTAID.X ;  /* 0x00000000000679c3 */ /* 0x000e620000002500 */
[----:B------:R-:W-:Y:S01]  /*ec60*/  ULDC.64 UR12, c[0x0][0x628] ;  /* 0x00018a00000c7ab9 */ /* 0x000fe20000000a00 */
[----:B------:R-:W-:Y:S01]  /*ec70*/  ULDC UR4, c[0x0][0x150] ;  /* 0x0000540000047ab9 */ /* 0x000fe20000000800 */
[----:B------:R-:W-:Y:S01]  /*ec80*/  ISETP.NE.U32.AND P0, PT, RZ, UR12, PT ;  /* 0x0000000cff007c0c */ /* 0x000fe2000bf05070 */
[----:B------:R-:W-:Y:S01]  /*ec90*/  ULDC UR15, c[0x0][0x630] ;  /* 0x00018c00000f7ab9 */ /* 0x000fe20000000800 */
[C---:B------:R-:W-:Y:S01]  /*eca0*/  R2UR UR16, R18.reuse ;  /* 0x00000000121072ca */ /* 0x040fe200000e0000 */
[----:B------:R-:W-:Y:S01]  /*ecb0*/  ULDC UR19, c[0x0][0x154] ;  /* 0x0000550000137ab9 */ /* 0x000fe20000000800 */
[----:B------:R-:W-:Y:S01]  /*ecc0*/  ISETP.NE.AND.EX P0, PT, RZ, UR13, PT, P0 ;  /* 0x0000000dff007c0c */ /* 0x000fe2000bf05300 */
[----:B------:R-:W0:Y:S01]  /*ecd0*/  S2UR UR18, SR_CTAID.Y ;  /* 0x00000000001279c3 */ /* 0x000e220000002600 */
[----:B------:R-:W-:Y:S02]  /*ece0*/  R2UR UR17, R17 ;  /* 0x00000000111172ca */ /* 0x000fe400000e0000 */
[----:B------:R-:W-:-:S02]  /*ecf0*/  R2UR UR10, R18 ;  /* 0x00000000120a72ca */ /* 0x000fc400000e0000 */
[----:B------:R-:W-:Y:S02]  /*ed00*/  R2UR UR11, R17 ;  /* 0x00000000110b72ca */ /* 0x000fe400000e0000 */
[----:B-1----:R-:W-:-:S05]  /*ed10*/  I2FP.F32.U32 R0, UR6 ;  /* 0x0000000600007c45 */ /* 0x002fca0008201000 */
[----:B------:R-:W-:-:S04]  /*ed20*/  FMUL R0, R0, UR4 ;  /* 0x0000000400007c20 */ /* 0x000fc80008400000 */
[----:B------:R1:W0:Y:S01]  /*ed30*/  F2I.U32.TRUNC.NTZ R3, R0 ;  /* 0x0000000000037305 */ /* 0x000222000020f000 */
        /* <DEDUP_REMOVED lines=13> */
.L_x_388:
[----:B------:R-:W-:Y:S01]  /*ee10*/  USHF.R.U64 UR60, UR10, UR15, UR11 ;  /* 0x0000000f0a3c7299 */ /* 0x000fe2000800120b */
[----:B01----:R-:W-:Y:S01]  /*ee20*/  I2FP.F32.U32 R0, UR18 ;  /* 0x0000001200007c45 */ /* 0x003fe20008201000 */
[----:B------:R-:W-:Y:S02]  /*ee30*/  USHF.R.U32.HI UR4, URZ, UR15, UR11 ;  /* 0x0000000f3f047299 */ /* 0x000fe4000801160b */
[----:B------:R-:W-:Y:S02]  /*ee40*/  UIADD3 UR10, UP0, URZ, -UR60, URZ ;  /* 0x8000003c3f0a7290 */ /* 0x000fe4000ff1e03f */
[----:B------:R-:W-:Y:S01]  /*ee50*/  FMUL R0, R0, UR19 ;  /* 0x0000001300007c20 */ /* 0x000fe20008400000 */
[----:B------:R-:W-:Y:S01]  /*ee60*/  ULDC.64 UR12, c[0x0][0x620] ;  /* 0x00018800000c7ab9 */ /* 0x000fe20000000a00 */
[----:B------:R-:W-:Y:S01]  /*ee70*/  UIADD3.X UR4, URZ, ~UR4, URZ, UP0, !UPT ;  /* 0x800000043f047290 */ /* 0x000fe200087fe43f */
[----:B------:R-:W-:Y:S01]  /*ee80*/  UMOV UR8, UR16 ;  /* 0x0000001000087c82 */ /* 0x000fe20008000000 */
[----:B------:R-:W-:-:S02]  /*ee90*/  UMOV UR9, UR17 ;  /* 0x0000001100097c82 */ /* 0x000fc40008000000 */
[----:B------:R-:W-:Y:S01]  /*eea0*/  UIMAD UR4, UR4, UR12, URZ ;  /* 0x0000000c040472a4 */ /* 0x000fe2000f8e023f */
[----:B------:R-:W0:Y:S01]  /*eeb0*/  F2I.U32.TRUNC.NTZ R0, R0 ;  /* 0x0000000000007305 */ /* 0x000e22000020f000 */
[----:B------:R-:W-:Y:S01]  /*eec0*/  UIMAD.WIDE.U32 UR8, UR10, UR12, UR8 ;  /* 0x0000000c0a0872a5 */ /* 0x000fe2000f8e0008 */
[----:B------:R-:W-:Y:S01]  /*eed0*/  R2UR UR12, R3 ;  /* 0x00000000030c72ca */ /* 0x000fe200000e0000 */
[----:B------:R-:W-:Y:S01]  /*eee0*/  UIMAD UR10, UR10, UR13, UR4 ;  /* 0x0000000d0a0a72a4 */ /* 0x000fe2000f8e0204 */
[----:B------:R-:W-:Y:S01]  /*eef0*/  ULDC UR11, c[0x0][0x618] ;  /* 0x00018600000b7ab9 */ /* 0x000fe20000000800 */
[----:B------:R-:W-:Y:S02]  /*ef00*/  ULDC UR21, c[0x0][0x658] ;  /* 0x0001960000157ab9 */ /* 0x000fe40000000800 */
[----:B------:R-:W-:Y:S01]  /*ef10*/  UIADD3 UR9, UR9, UR10, URZ ;  /* 0x0000000a09097290 */ /* 0x000fe2000fffe03f */
[----:B------:R-:W-:Y:S01]  /*ef20*/  UMOV UR15, 0xffffffff ;  /* 0xffffffff000f7882 */ /* 0x000fe20000000000 */
[----:B------:R-:W-:Y:S01]  /*ef30*/  ULDC.64 UR4, c[0x0][0x640] ;  /* 0x0001900000047ab9 */ /* 0x000fe20000000a00 */
[----:B------:R-:W-:Y:S01]  /*ef40*/  USHF.L.U32 UR15, UR15, UR21, URZ ;  /* 0x000000150f0f7299 */ /* 0x000fe2000800063f */
[----:B------:R-:W-:Y:S01]  /*ef50*/  ISETP.NE.U32.AND P0, PT, RZ, UR4, PT ;  /* 0x00000004ff007c0c */ /* 0x000fe2000bf05070 */
[----:B------:R-:W-:-:S02]  /*ef60*/  USHF.R.U64 UR16, UR8, UR11, UR9 ;  /* 0x0000000b08107299 */ /* 0x000fc40008001209 */
[----:B------:R-:W-:Y:S01]  /*ef70*/  USHF.R.U32.HI UR8, URZ, UR11, UR9 ;  /* 0x0000000b3f087299 */ /* 0x000fe20008011609 */
[----:B0-----:R-:W-:Y:S01]  /*ef80*/  R2UR UR14, R0 ;  /* 0x00000000000e72ca */ /* 0x001fe200000e0000 */
[----:B------:R-:W-:Y:S01]  /*ef90*/  ULDC UR17, c[0x0][0x608] ;  /* 0x0001820000117ab9 */ /* 0x000fe20000000800 */
[----:B------:R-:W-:Y:S01]  /*efa0*/  ULOP3.LUT UR22, URZ, UR15, URZ, 0x33, !UPT ;  /* 0x0000000f3f167292 */ /* 0x000fe2000f8e333f */
[----:B------:R-:W-:Y:S01]  /*efb0*/  ISETP.NE.AND.EX P0, PT, RZ, UR5, PT, P0 ;  /* 0x00000005ff007c0c */ /* 0x000fe2000bf05300 */
[----:B------:R-:W-:Y:S02]  /*efc0*/  USHF.R.U64 UR15, UR16, UR17, UR8 ;  /* 0x00000011100f7299 */ /* 0x000fe40008001208 */
[----:B------:R-:W-:Y:S02]  /*efd0*/  USHF.R.U32.HI UR8, URZ, UR17, UR8 ;  /* 0x000000113f087299 */ /* 0x000fe40008011608 */
[----:B------:R-:W-:Y:S02]  /*efe0*/  UIADD3 UR12, -UR12, URZ, URZ ;  /* 0x0000003f0c0c7290 */ /* 0x000fe4000fffe13f */
[----:B------:R-:W-:Y:S01]  /*eff0*/  USHF.R.U64 UR17, UR15, UR21, UR8 ;  /* 0x000000150f117299 */ /* 0x000fe20008001208 */
[----:B------:R-:W-:Y:S01]  /*f000*/  UMOV UR19, 0x1 ;  /* 0x0000000100137882 */ /* 0x000fe20000000000 */
[----:B------:R-:W-:Y:S01]  /*f010*/  ULDC UR13, c[0x0][0x144] ;  /* 0x00005100000d7ab9 */ /* 0x000fe20000000800 */
[----:B------:R-:W-:Y:S01]  /*f020*/  ULDC UR7, c[0x0][0x600] ;  /* 0x0001800000077ab9 */ /* 0x000fe20000000800 */
[----:B------:R-:W-:-:S02]  /*f030*/  USHF.L.U32 UR25, UR19, UR21, URZ ;  /* 0x0000001513197299 */ /* 0x000fc4000800063f */
[----:B------:R-:W-:Y:S02]  /*f040*/  USHF.R.U32.HI UR8, URZ, UR21, UR8 ;  /* 0x000000153f087299 */ /* 0x000fe40008011608 */
[----:B------:R-:W-:Y:S02]  /*f050*/  UIMAD UR21, UR13, UR12, UR6 ;  /* 0x0000000c0d1572a4 */ /* 0x000fe4000f8e0206 */
[----:B------:R-:W-:Y:S02]  /*f060*/  UIADD3 UR20, UR7, -0x1, URZ ;  /* 0xffffffff07147890 */ /* 0x000fe4000fffe03f */
[----:B------:R-:W-:Y:S01]  /*f070*/  UIADD3 UR19, -UR14, URZ, URZ ;  /* 0x0000003f0e137290 */ /* 0x000fe2000fffe13f */
[----:B------:R-:W-:Y:S01]  /*f080*/  ULDC UR26, c[0x0][0x148] ;  /* 0x00005200001a7ab9 */ /* 0x000fe20000000800 */
[----:B------:R-:W-:Y:S01]  /*f090*/  ULDC UR23, c[0x0][0x648] ;  /* 0x0001920000177ab9 */ /* 0x000fe20000000800 */
[----:B------:R-:W-:Y:S01]  /*f0a0*/  ULDC UR24, c[0x0][0x638] ;  /* 0x00018e0000187ab9 */ /* 0x000fe20000000800 */
[----:B------:R-:W-:Y:S01]  /*f0b0*/  UMOV UR6, UR17 ;  /* 0x0000001100067c82 */ /* 0x000fe20008000000 */
[----:B------:R-:W-:Y:S07]  /*f0c0*/  @!P0 BRA `(.L_x_389) ;  /* 0x0000000000308947 */ /* 0x000fee0003800000 */
        /* <DEDUP_REMOVED lines=12> */
.L_x_389:
[----:B------:R-:W-:Y:S01]  /*f190*/  R2UR UR4, R22 ;  /* 0x00000000160472ca */ /* 0x000fe200000e0000 */
[----:B------:R-:W-:Y:S01]  /*f1a0*/  ULOP3.LUT UR16, UR16, UR20, URZ, 0xc0, !UPT ;  /* 0x0000001410107292 */ /* 0x000fe2000f8ec03f */
[----:B------:R-:W-:-:S11]  /*f1b0*/  IMAD.MOV.U32 R0, RZ, RZ, 0x1 ;  /* 0x00000001ff007424 */ /* 0x000fd600078e00ff */
[----:B------:R-:W-:Y:S02]  /*f1c0*/  UISETP.NE.AND UP0, UPT, UR4, URZ, UPT ;  /* 0x0000003f0400728c */ /* 0x000fe4000bf05270 */
[----:B------:R-:W-:Y:S02]  /*f1d0*/  USHF.R.U64 UR4, UR6, UR23, UR8 ;  /* 0x0000001706047299 */ /* 0x000fe40008001208 */
[----:B------:R-:W-:Y:S02]  /*f1e0*/  ULOP3.LUT UR6, UR15, UR22, URZ, 0xc0, !UPT ;  /* 0x000000160f067292 */ /* 0x000fe4000f8ec03f */
[----:B------:R-:W-:Y:S02]  /*f1f0*/  UIADD3 UR5, -UR4, URZ, URZ ;  /* 0x0000003f04057290 */ /* 0x000fe4000fffe13f */
[----:B------:R-:W-:Y:S02]  /*f200*/  UIMAD UR6, UR25, UR4, UR6 ;  /* 0x00000004190672a4 */ /* 0x000fe4000f8e0206 */
[----:B------:R-:W-:-:S02]  /*f210*/  UIMAD UR4, UR5, UR24, UR17 ;  /* 0x00000018050472a4 */ /* 0x000fc4000f8e0211 */
[----:B------:R-:W-:Y:S01]  /*f220*/  @UP0 UIMAD UR21, UR26, UR19, UR18 ;  /* 0x000000131a1502a4 */ /* 0x000fe2000f8e0212 */
[----:B------:R-:W-:Y:S01]  /*f230*/  ULDC UR5, c[0x0][0x610] ;  /* 0x0001840000057ab9 */ /* 0x000fe20000000800 */
[----:B------:R-:W-:Y:S02]  /*f240*/  UIMAD UR4, UR4, UR7, UR16 ;  /* 0x00000007040472a4 */ /* 0x000fe4000f8e0210 */
[----:B------:R-:W-:-:S04]  /*f250*/  UIMAD UR6, UR6, UR5, UR21 ;  /* 0x00000005060672a4 */ /* 0x000fc8000f8e0215 */
[----:B------:R-:W-:Y:S02]  /*f260*/  USEL UR5, UR4, UR6, !UP0 ;  /* 0x0000000604057287 */ /* 0x000fe4000c000000 */
[----:B------:R-:W-:-:S04]  /*f270*/  USEL UR6, UR6, UR4, !UP0 ;  /* 0x0000000406067287 */ /* 0x000fc8000c000000 */
[----:B------:R-:W-:-:S08]  /*f280*/  IMAD.U32 R19, RZ, RZ, UR5 ;  /* 0x00000005ff137e24 */ /* 0x000fd0000f8e00ff */
.L_x_387:
[----:B------:R-:W-:Y:S01]  /*f290*/  LOP3.LUT P0, RZ, R0, 0xff, RZ, 0xc0, !PT ;  /* 0x000000ff00ff7812 */ /* 0x000fe2000780c0ff */
[----:B0-----:R-:W-:-:S12]  /*f2a0*/  IMAD.U32 R23, RZ, RZ, UR6 ;  /* 0x00000006ff177e24 */ /* 0x001fd8000f8e00ff */
[----:B------:R-:W-:Y:S05]  /*f2b0*/  @P0 BRA `(.L_x_390) ;  /* 0xffffff20004c0947 */ /* 0x000fea000383ffff */
[----:B------:R-:W-:Y:S05]  /*f2c0*/  EXIT ;  /* 0x000000000000794d */ /* 0x000fea0003800000 */
.L_x_7:
[----:B------:R-:W-:Y:S01]  /*f2d0*/  ULDC.64 UR4, c[0x0][0x650] ;  /* 0x0001940000047ab9 */ /* 0x000fe20000000a00 */
[----:B------:R-:W-:Y:S01]  /*f2e0*/  PRMT R0, RZ, 0x7610, R0 ;  /* 0x00007610ff007816 */ /* 0x000fe20000000000 */
[----:B------:R-:W-:Y:S01]  /*f2f0*/  IMAD.MOV.U32 R2, RZ, RZ, -0x1 ;  /* 0xffffffffff027424 */ /* 0x000fe200078e00ff */
[----:B------:R-:W-:Y:S01]  /*f300*/  ISETP.GE.U32.AND P0, PT, R18, UR4, PT ;  /* 0x0000000412007c0c */ /* 0x000fe2000bf06070 */
[----:B------:R-:W-:Y:S02]  /*f310*/  IMAD.MOV.U32 R4, RZ, RZ, -0x1 ;  /* 0xffffffffff047424 */ /* 0x000fe400078e00ff */
[----:B------:R-:W-:Y:S01]  /*f320*/  IMAD.MOV.U32 R6, RZ, RZ, -0x1 ;  /* 0xffffffffff067424 */ /* 0x000fe200078e00ff */
[----:B------:R-:W-:-:S13]  /*f330*/  ISETP.GE.U32.AND.EX P0, PT, R17, UR5, PT, P0 ;  /* 0x0000000511007c0c */ /* 0x000fda000bf06100 */
        /* <DEDUP_REMOVED lines=21> */
.L_x_392:
[----:B------:R-:W-:Y:S01]  /*f490*/  R2UR UR4, R22 ;  /* 0x00000000160472ca */ /* 0x000fe200000e0000 */
[----:B------:R-:W-:Y:S01]  /*f4a0*/  USHF.R.U32.HI UR5, URZ, UR19, UR15 ;  /* 0x000000133f057299 */ /* 0x000fe2000801160f */
[----:B------:R-:W-:Y:S01]  /*f4b0*/  R2UR UR7, R17 ;  /* 0x00000000110772ca */ /* 0x000fe200000e0000 */
[----:B------:R-:W-:Y:S01]  /*f4c0*/  UMOV UR6, UR20 ;  /* 0x0000001400067c82 */ /* 0x000fe20008000000 */
[----:B------:R-:W-:Y:S01]  /*f4d0*/  ULDC UR22, c[0x0][0x658] ;  /* 0x0001960000167ab9 */ /* 0x000fe20000000800 */
[----:B------:R-:W-:Y:S01]  /*f4e0*/  ULDC UR20, c[0x0][0x600] ;  /* 0x0001800000147ab9 */ /* 0x000fe20000000800 */
[----:B------:R-:W-:Y:S01]  /*f4f0*/  ULDC UR23, c[0x0][0x648] ;  /* 0x0001920000177ab9 */ /* 0x000fe20000000800 */
[----:B------:R-:W-:Y:S01]  /*f500*/  UIADD3 UR21, UR20, -0x1, URZ ;  /* 0xffffffff14157890 */ /* 0x000fe2000fffe03f */
[----:B------:R-:W-:Y:S01]  /*f510*/  ULDC UR24, c[0x0][0x638] ;  /* 0x00018e0000187ab9 */ /* 0x000fe20000000800 */
[----:B------:R-:W-:-:S04]  /*f520*/  UMOV UR25, 0x1 ;  /* 0x0000000100197882 */ /* 0x000fc80000000000 */
[----:B------:R-:W-:Y:S02]  /*f530*/  UISETP.NE.AND UP1, UPT, UR4, URZ, UPT ;  /* 0x0000003f0400728c */ /* 0x000fe4000bf25270 */
[----:B------:R-:W-:-:S03]  /*f540*/  USHF.R.U64 UR4, UR14, UR19, UR15 ;  /* 0x000000130e047299 */ /* 0x000fc6000800120f */
[----:B------:R-:W-:Y:S01]  /*f550*/  ULDC.64 UR14, c[0x0][0x620] ;  /* 0x00018800000e7ab9 */ /* 0x000fe20000000a00 */
[----:B------:R-:W-:-:S04]  /*f560*/  UIADD3 UR13, UP0, URZ, -UR4, URZ ;  /* 0x800000043f0d7290 */ /* 0x000fc8000ff1e03f */
[----:B------:R-:W-:Y:S02]  /*f570*/  UIADD3.X UR5, URZ, ~UR5, URZ, UP0, !UPT ;  /* 0x800000053f057290 */ /* 0x000fe400087fe43f */
[----:B------:R-:W-:Y:S02]  /*f580*/  UIMAD.WIDE.U32 UR6, UR13, UR14, UR6 ;  /* 0x0000000e0d0672a5 */ /* 0x000fe4000f8e0006 */
[----:B------:R-:W-:Y:S02]  /*f590*/  UIMAD UR5, UR5, UR14, URZ ;  /* 0x0000000e050572a4 */ /* 0x000fe4000f8e023f */
[----:B------:R-:W-:Y:S02]  /*f5a0*/  @UP1 UIMAD UR8, UR11, UR12, UR10 ;  /* 0x0000000c0b0812a4 */ /* 0x000fe4000f8e020a */
[----:B------:R-:W-:Y:S01]  /*f5b0*/  UIMAD UR5, UR13, UR15, UR5 ;  /* 0x0000000f0d0572a4 */ /* 0x000fe2000f8e0205 */
[----:B------:R-:W-:Y:S02]  /*f5c0*/  ULDC UR14, c[0x0][0x608] ;  /* 0x00018200000e7ab9 */ /* 0x000fe40000000800 */
[----:B------:R-:W-:Y:S01]  /*f5d0*/  ULDC UR13, c[0x0][0x618] ;  /* 0x00018600000d7ab9 */ /* 0x000fe20000000800 */
[----:B------:R-:W-:Y:S01]  /*f5e0*/  UIADD3 UR5, UR7, UR5, URZ ;  /* 0x0000000507057290 */ /* 0x000fe2000fffe03f */
[----:B------:R-:W-:-:S03]  /*f5f0*/  UMOV UR10, 0xffffffff ;  /* 0xffffffff000a7882 */ /* 0x000fc60000000000 */
[----:B------:R-:W-:Y:S02]  /*f600*/  USHF.R.U64 UR17, UR6, UR13, UR5 ;  /* 0x0000000d06117299 */ /* 0x000fe40008001205 */
[----:B------:R-:W-:Y:S01]  /*f610*/  USHF.R.U32.HI UR5, URZ, UR13, UR5 ;  /* 0x0000000d3f057299 */ /* 0x000fe20008011605 */
[----:B------:R-:W-:Y:S01]  /*f620*/  ULDC.64 UR6, c[0x0][0x640] ;  /* 0x0001900000067ab9 */ /* 0x000fe20000000a00 */
[----:B------:R-:W-:Y:S01]  /*f630*/  USHF.L.U32 UR11, UR10, UR22, URZ ;  /* 0x000000160a0b7299 */ /* 0x000fe2000800063f */
[----:B------:R-:W-:Y:S01]  /*f640*/  ISETP.NE.U32.AND P0, PT, RZ, UR6, PT ;  /* 0x00000006ff007c0c */ /* 0x000fe2000bf05070 */
[----:B------:R-:W-:Y:S02]  /*f650*/  USHF.R.U64 UR18, UR17, UR14, UR5 ;  /* 0x0000000e11127299 */ /* 0x000fe40008001205 */
[----:B------:R-:W-:Y:S01]  /*f660*/  USHF.R.U32.HI UR5, URZ, UR14, UR5 ;  /* 0x0000000e3f057299 */ /* 0x000fe20008011605 */
[----:B------:R-:W-:Y:S01]  /*f670*/  ISETP.NE.AND.EX P0, PT, RZ, UR7, PT, P0 ;  /* 0x00000007ff007c0c */ /* 0x000fe2000bf05300 */
[----:B------:R-:W-:-:S02]  /*f680*/  ULOP3.LUT UR26, URZ, UR11, URZ, 0x33, !UPT ;  /* 0x0000000b3f1a7292 */ /* 0x000fc4000f8e333f */
[----:B------:R-:W-:Y:S02]  /*f690*/  USHF.R.U64 UR19, UR18, UR22, UR5 ;  /* 0x0000001612137299 */ /* 0x000fe40008001205 */
[----:B------:R-:W-:-:S05]  /*f6a0*/  USHF.R.U32.HI UR10, URZ, UR22, UR5 ;  /* 0x000000163f0a7299 */ /* 0x000fca0008011605 */
[----:B------:R-:W-:-:S03]  /*f6b0*/  UMOV UR5, UR19 ;  /* 0x0000001300057c82 */ /* 0x000fc60008000000 */
[----:B------:R-:W-:Y:S05]  /*f6c0*/  @!P0 BRA `(.L_x_393) ;  /* 0x0000000000308947 */ /* 0x000fea0003800000 */
        /* <DEDUP_REMOVED lines=12> */
.L_x_393:
[----:B------:R-:W-:Y:S01]  /*f790*/  R2UR UR6, R22 ;  /* 0x00000000160672ca */ /* 0x000fe200000e0000 */
[----:B------:R-:W-:Y:S01]  /*f7a0*/  USHF.L.U32 UR25, UR25, UR22, URZ ;  /* 0x0000001619197299 */ /* 0x000fe2000800063f */
[----:B------:R-:W-:Y:S01]  /*f7b0*/  IMAD.MOV.U32 R0, RZ, RZ, 0x1 ;  /* 0x00000001ff007424 */ /* 0x000fe200078e00ff */
[----:B------:R-:W-:Y:S01]  /*f7c0*/  ULOP3.LUT UR17, UR17, UR21, URZ, 0xc0, !UPT ;  /* 0x0000001511117292 */ /* 0x000fe2000f8ec03f */
[----:B------:R-:W-:-:S09]  /*f7d0*/  IMAD.U32 R6, RZ, RZ, UR4 ;  /* 0x00000004ff067e24 */ /* 0x000fd2000f8e00ff */
[----:B------:R-:W-:Y:S02]  /*f7e0*/  UISETP.NE.AND UP0, UPT, UR6, URZ, UPT ;  /* 0x0000003f0600728c */ /* 0x000fe4000bf05270 */
[----:B------:R-:W-:Y:S02]  /*f7f0*/  USHF.R.U64 UR6, UR5, UR23, UR10 ;  /* 0x0000001705067299 */ /* 0x000fe4000800120a */
[----:B------:R-:W-:Y:S02]  /*f800*/  ULOP3.LUT UR5, UR18, UR26, URZ, 0xc0, !UPT ;  /* 0x0000001a12057292 */ /* 0x000fe4000f8ec03f */
[----:B------:R-:W-:Y:S02]  /*f810*/  UIADD3 UR7, -UR6, URZ, URZ ;  /* 0x0000003f06077290 */ /* 0x000fe4000fffe13f */
[----:B------:R-:W-:Y:S02]  /*f820*/  UIMAD UR6, UR25, UR6, UR5 ;  /* 0x00000006190672a4 */ /* 0x000fe4000f8e0205 */
[----:B------:R-:W-:-:S03]  /*f830*/  UIMAD UR5, UR7, UR24, UR19 ;  /* 0x00000018070572a4 */ /* 0x000fc6000f8e0213 */
[----:B------:R-:W-:Y:S01]  /*f840*/  ULDC UR7, c[0x0][0x610] ;  /* 0x0001840000077ab9 */ /* 0x000fe20000000800 */
[----:B------:R-:W-:Y:S02]  /*f850*/  UIMAD UR5, UR5, UR20, UR17 ;  /* 0x00000014050572a4 */ /* 0x000fe4000f8e0211 */
[----:B------:R-:W-:-:S04]  /*f860*/  UIMAD UR8, UR6, UR7, UR8 ;  /* 0x00000007060872a4 */ /* 0x000fc8000f8e0208 */
[----:B------:R-:W-:Y:S02]  /*f870*/  USEL UR6, UR5, UR8, !UP0 ;  /* 0x0000000805067287 */ /* 0x000fe4000c000000 */
[----:B------:R-:W-:-:S04]  /*f880*/  USEL UR8, UR8, UR5, !UP0 ;  /* 0x0000000508087287 */ /* 0x000fc8000c000000 */
[----:B------:R-:W-:Y:S02]  /*f890*/  IMAD.U32 R4, RZ, RZ, UR6 ;  /* 0x00000006ff047e24 */ /* 0x000fe4000f8e00ff */
[----:B------:R-:W-:-:S07]  /*f8a0*/  IMAD.U32 R2, RZ, RZ, UR8 ;  /* 0x00000008ff027e24 */ /* 0x000fce000f8e00ff */
.L_x_391:
[----:B------:R-:W-:-:S08]  /*f8b0*/  NOP ;  /* 0x0000000000007918 */ /* 0x000fd00000000000 */
[----:B------:R-:W0:-:S00]  /*f8c0*/  USETMAXREG.DEALLOC.CTAPOOL 0x28 ;  /* 0x00000028000079c8 */ /* 0x000e0000080e0500 */
[----:B------:R-:W-:-:S13]  /*f8d0*/  ISETP.NE.AND P0, PT, RZ, UR9, PT ;  /* 0x00000009ff007c0c */ /* 0x000fda000bf05270 */
[----:B------:R-:W-:Y:S05]  /*f8e0*/  @P0 EXIT ;  /* 0x000000000000094d */ /* 0x000fea0003800000 */
[----:B0-----:R-:W-:Y:S01]  /*f8f0*/  LOP3.LUT P0, RZ, R0, 0xff, RZ, 0xc0, !PT ;  /* 0x000000ff00ff7812 */ /* 0x001fe2000780c0ff */
[----:B------:R-:W-:Y:S02]  /*f900*/  IMAD.MOV.U32 R11, RZ, RZ, 0x1 ;  /* 0x00000001ff0b7424 */ /* 0x000fe400078e00ff */
[----:B------:R-:W-:-:S10]  /*f910*/  IMAD.MOV.U32 R10, RZ, RZ, RZ ;  /* 0x000000ffff0a7224 */ /* 0x000fd400078e00ff */
[----:B------:R-:W-:Y:S05]  /*f920*/  @!P0 BRA `(.L_x_394) ;  /* 0x0000000c00708947 */ /* 0x000fea0003800000 */
[----:B------:R-:W0:Y:S01]  /*f930*/  S2R R9, SR_CgaCtaId ;  /* 0x0000000000097919 */ /* 0x000e220000008800 */
[----:B------:R-:W-:Y:S01]  /*f940*/  ULDC UR4, c[0x0][0x28c] ;  /* 0x0000a30000047ab9 */ /* 0x000fe20000000800 */
[----:B------:R-:W-:Y:S01]  /*f950*/  ULDC UR6, c[0x0][0x658] ;  /* 0x0001960000067ab9 */ /* 0x000fe20000000800 */
[----:B------:R-:W-:Y:S01]  /*f960*/  UIADD3 UR10, UR4, 0x7f, URZ ;  /* 0x0000007f040a7890 */ /* 0x000fe2000fffe03f */
[----:B------:R-:W-:Y:S01]  /*f970*/  IMAD.MOV.U32 R0, RZ, RZ, 0x2c00 ;  /* 0x00002c00ff007424 */ /* 0x000fe200078e00ff */
[----:B------:R-:W-:Y:S01]  /*f980*/  UMOV UR7, 0xffffffff ;  /* 0xffffffff00077882 */ /* 0x000fe20000000000 */
[----:B------:R-:W-:Y:S01]  /*f990*/  ULDC UR5, c[0x0][0x600] ;  /* 0x0001800000057ab9 */ /* 0x000fe20000000800 */
[----:B------:R-:W-:Y:S01]  /*f9a0*/  UMOV UR9, 0x1 ;  /* 0x0000000100097882 */ /* 0x000fe20000000000 */
[----:B------:R-:W-:Y:S01]  /*f9b0*/  USHF.L.U32 UR7, UR7, UR6, URZ ;  /* 0x0000000607077299 */ /* 0x000fe2000800063f */
[----:B------:R-:W-:Y:S01]  /*f9c0*/  BSSY B0, `(.L_x_394) ;  /* 0x00000d2000007945 */ /* 0x000fe20003800000 */
[----:B------:R-:W-:Y:S01]  /*f9d0*/  UIADD3 UR4, UR5, -0x1, URZ ;  /* 0xffffffff05047890 */ /* 0x000fe2000fffe03f */
[----:B------:R-:W-:Y:S01]  /*f9e0*/  IMAD.MOV.U32 R8, RZ, RZ, 0x1 ;  /* 0x00000001ff087424 */ /* 0x000fe200078e00ff */
[----:B------:R-:W-:Y:S01]  /*f9f0*/  USHF.R.S32.HI UR11, URZ, 0x1f, UR10 ;  /* 0x0000001f3f0b7899 */ /* 0x000fe2000801140a */
[----:B------:R-:W-:Y:S01]  /*fa00*/  IMAD.MOV.U32 R11, RZ, RZ, 0x1 ;  /* 0x00000001ff0b7424 */ /* 0x000fe200078e00ff */
[----:B------:R-:W-:Y:S01]  /*fa10*/  ULDC UR8, c[0x0][0xc] ;  /* 0x0000030000087ab9 */ /* 0x000fe20000000800 */
[----:B------:R-:W-:Y:S01]  /*fa20*/  USHF.L.U32 UR5, UR9, UR6, URZ ;  /* 0x0000000609057299 */ /* 0x000fe2000800063f */
[----:B------:R-:W-:Y:S01]  /*fa30*/  IMAD.MOV.U32 R10, RZ, RZ, RZ ;  /* 0x000000ffff0a7224 */ /* 0x000fe200078e00ff */
[----:B------:R-:W-:Y:S01]  /*fa40*/  ULEA.HI UR11, UR11, UR10, URZ, 0x7 ;  /* 0x0000000a0b0b7291 */ /* 0x000fe2000f8f383f */
[----:B------:R-:W-:Y:S01]  /*fa50*/  ULDC UR9, c[0x0][0x10] ;  /* 0x0000040000097ab9 */ /* 0x000fe20000000800 */
[----:B------:R-:W-:-:S02]  /*fa60*/  ULOP3.LUT UR6, URZ, UR7, URZ, 0x33, !UPT ;  /* 0x000000073f067292 */ /* 0x000fc4000f8e333f */
[----:B------:R-:W-:Y:S01]  /*fa70*/  UIMAD.WIDE.U32 UR8, UR8, UR9, URZ ;  /* 0x00000009080872a5 */ /* 0x000fe2000f8e003f */
[----:B------:R-:W-:Y:S01]  /*fa80*/  ULDC UR7, c[0x0][0x14] ;  /* 0x0000050000077ab9 */ /* 0x000fe20000000800 */
[----:B------:R-:W-:Y:S02]  /*fa90*/  USHF.R.S32.HI UR19, URZ, 0x7, UR11 ;  /* 0x000000073f137899 */ /* 0x000fe4000801140b */
[----:B------:R-:W-:Y:S02]  /*faa0*/  UIMAD.WIDE.U32 UR22, UR8, UR7, URZ ;  /* 0x00000007081672a5 */ /* 0x000fe4000f8e003f */
[----:B------:R-:W-:Y:S02]  /*fab0*/  UIMAD UR13, UR9, UR7, URZ ;  /* 0x00000007090d72a4 */ /* 0x000fe4000f8e023f */
[----:B------:R-:W-:Y:S01]  /*fac0*/  ULOP3.LUT UR26, UR57, 0x2, URZ, 0xfc, !UPT ;  /* 0x00000002391a7892 */ /* 0x000fe2000f8efc3f */
[----:B0-----:R-:W-:Y:S01]  /*fad0*/  LOP3.LUT R9, R9, 0x1, RZ, 0xc0, !PT ;  /* 0x0000000109097812 */ /* 0x001fe200078ec0ff */
[----:B------:R-:W-:-:S02]  /*fae0*/  UIADD3 UR13, UR23, UR13, URZ ;  /* 0x0000000d170d7290 */ /* 0x000fc4000fffe03f */
[----:B------:R-:W-:Y:S02]  /*faf0*/  UIADD3 UR27, UR19, 0x1, URZ ;  /* 0x00000001131b7890 */ /* 0x000fe4000fffe03f */
[----:B------:R-:W-:Y:S01]  /*fb00*/  IMAD R0, R9, R0, 0x20100 ;  /* 0x0002010009007424 */ /* 0x000fe200078e0200 */
[----:B------:R-:W-:-:S09]  /*fb10*/  ULDC.64 UR24, c[0x0][0x198] ;  /* 0x0000660000187ab9 */ /* 0x000fd20000000a00 */
.L_x_405:
[----:B------:R-:W-:-:S03]  /*fb20*/  UMOV UR7, 0xffffffff ;  /* 0xffffffff00077882 */ /* 0x000fc60000000000 */
[----:B------:R-:W-:Y:S05]  /*fb30*/  BRA.DIV UR7, `(.L_x_395) ;  /* 0x0000000e07d87947 */ /* 0x000fea000b800000 */
[----:B------:R-:W-:-:S13]  /*fb40*/  ELECT P6, URZ, PT ;  /* 0x00000000003f782f */ /* 0x000fda00038c0000 */
.L_x_416:
[----:B------:R-:W0:Y:S01]  /*fb50*/  LDC R3, c[0x0][0x28c] ;  /* 0x0000a300ff037b82 */ /* 0x000e220000000800 */
[----:B------:R-:W-:Y:S01]  /*fb60*/  BSSY B1, `(.L_x_396) ;  /* 0x000003b000017945 */ /* 0x000fe20003800000 */
[----:B0-----:R-:W-:-:S13]  /*fb70*/  ISETP.LT.OR P6, PT, R3, 0x1, !P6 ;  /* 0x000000010300780c */ /* 0x001fda00077c1670 */
[----:B------:R-:W-:Y:S05]  /*fb80*/  @P6 BRA `(.L_x_397) ;  /* 0x0000000000e06947 */ /* 0x000fea0003800000 */
[----:B------:R-:W-:Y:S02]  /*fb90*/  IMAD R4, R4, 0x2, R9 ;  /* 0x0000000204047824 */ /* 0x000fe400078e0209 */
[----:B------:R-:W-:Y:S02]  /*fba0*/  IMAD.SHL.U32 R12, R2, 0x100, RZ ;  /* 0x00000100020c7824 */ /* 0x000fe400078e00ff */
[----:B------:R-:W-:Y:S02]  /*fbb0*/  IMAD.MOV.U32 R15, RZ, RZ, RZ ;  /* 0x000000ffff0f7224 */ /* 0x000fe400078e00ff */
[----:B------:R-:W-:Y:S02]  /*fbc0*/  IMAD.U32 R16, RZ, RZ, UR27 ;  /* 0x0000001bff107e24 */ /* 0x000fe4000f8e00ff */
[----:B------:R-:W-:Y:S02]  /*fbd0*/  IMAD.MOV.U32 R2, RZ, RZ, R11 ;  /* 0x000000ffff027224 */ /* 0x000fe400078e000b */
[----:B------:R-:W-:-:S02]  /*fbe0*/  IMAD.MOV.U32 R3, RZ, RZ, R10 ;  /* 0x000000ffff037224 */ /* 0x000fc400078e000a */
[----:B------:R-:W-:-:S07]  /*fbf0*/  IMAD R7, R4, 0x58, RZ ;  /* 0x0000005804077824 */ /* 0x000fce00078e02ff */
.L_x_400:
[----:B------:R-:W0:Y:S01]  /*fc00*/  S2R R5, SR_CgaCtaId ;  /* 0x0000000000057919 */ /* 0x000e220000008800 */
[----:B------:R-:W-:Y:S01]  /*fc10*/  MOV R4, 0x400 ;  /* 0x0000040000047802 */ /* 0x000fe20000000f00 */
[----:B------:R-:W1:Y:S03]  /*fc20*/  S2R R19, SR_TID.X ;  /* 0x0000000000137919 */ /* 0x000e660000002100 */
[----:B0-----:R-:W-:Y:S02]  /*fc30*/  LEA R14, R5, R4, 0x18 ;  /* 0x00000004050e7211 */ /* 0x001fe400078ec0ff */
[----:B------:R-:W-:Y:S02]  /*fc40*/  SHF.L.U32 R4, R2, 0x1f, RZ ;  /* 0x0000001f02047819 */ /* 0x000fe400000006ff */
[----:B-1----:R-:W-:Y:S01]  /*fc50*/  LOP3.LUT P1, RZ, R19, 0x7f, RZ, 0xc0, !PT ;  /* 0x0000007f13ff7812 */ /* 0x002fe2000782c0ff */
[----:B------:R-:W-:-:S04]  /*fc60*/  IMAD R13, R3, 0x8, R14 ;  /* 0x00000008030d7824 */ /* 0x000fc800078e020e */
[----:B------:R-:W0:Y:S08]  /*fc70*/  SYNCS.PHASECHK.TRANS64.TRYWAIT P0, [R13+URZ+0x20], R4 ;  /* 0x000020040d0075a7 */ /* 0x000e30000800017f */
[----:B------:R-:W1:Y:S01]  /*fc80*/  @!P1 LDC R5, c[0x0][0x500] ;  /* 0x00014000ff059b82 */ /* 0x000e620000000800 */
[----:B0-----:R-:W-:Y:S05]  /*fc90*/  @!P0 BRA `(.L_x_398) ;  /* 0x0000000c00a08947 */ /* 0x001fea0003800000 */
.L_x_417:
[----:B------:R-:W-:Y:S01]  /*fca0*/  UPRMT UR7, UR26, 0x9910, URZ ;  /* 0x000099101a077896 */ /* 0x000fe2000800003f */
[----:B-1----:R1:W-:Y:S03]  /*fcb0*/  @!P1 SYNCS.ARRIVE.TRANS64 RZ, [R13+URZ], R5 ;  /* 0x000000050dff99a7 */ /* 0x0023e6000800003f */
[----:B------:R-:W-:-:S06]  /*fcc0*/  UISETP.NE.AND UP0, UPT, UR7, 0x2, UPT ;  /* 0x000000020700788c */ /* 0x000fcc000bf05270 */
[----:B------:R-:W-:-:S13]  /*fcd0*/  PLOP3.LUT P0, PT, PT, PT, UP0, 0x80, 0x0 ;  /* 0x000000000000781c */ /* 0x000fda0003f0f008 */
[----:B-1----:R-:W-:Y:S05]  /*fce0*/  @P0 BRA `(.L_x_399) ;  /* 0x0000000000040947 */ /* 0x002fea0003800000 */
[----:B------:R-:W-:Y:S01]  /*fcf0*/  BPT.TRAP 0x1 ;  /* 0x000000040000795c */ /* 0x000fe20000300000 */
.L_x_399:
[C---:B0-----:R-:W-:Y:S01]  /*fd00*/  IMAD R4, R3.reuse, 0x8000, R14 ;  /* 0x0000800003047824 */ /* 0x041fe200078e020e */
[----:B------:R-:W-:Y:S01]  /*fd10*/  R2UR UR20, R14 ;  /* 0x000000000e1472ca */ /* 0x000fe200000e0000 */
[----:B------:R-:W-:Y:S01]  /*fd20*/  IMAD R5, R3, 0x5800, R0 ;  /* 0x0000580003057824 */ /* 0x000fe200078e0200 */
[----:B------:R-:W-:Y:S01]  /*fd30*/  R2UR UR9, R13 ;  /* 0x000000000d0972ca */ /* 0x000fe200000e0000 */
[----:B------:R-:W-:Y:S01]  /*fd40*/  VIADD R16, R16, 0xffffffff ;  /* 0xffffffff10107836 */ /* 0x000fe20000000000 */
[----:B------:R-:W-:Y:S01]  /*fd50*/  R2UR UR7, R4 ;  /* 0x00000000040772ca */ /* 0x000fe200000e0000 */
[----:B------:R-:W-:Y:S01]  /*fd60*/  UIADD3 UR14, UP0, UR24, 0xf0, URZ ;  /* 0x000000f0180e7890 */ /* 0x000fe2000ff1e03f */
[----:B------:R-:W-:Y:S01]  /*fd70*/  R2UR UR8, R5 ;  /* 0x00000000050872ca */ /* 0x000fe200000e0000 */
[----:B------:R-:W-:Y:S01]  /*fd80*/  UIADD3 UR28, UP1, UR24, 0x1f0, URZ ;  /* 0x000001f0181c7890 */ /* 0x000fe2000ff3e03f */
[----:B------:R-:W-:Y:S01]  /*fd90*/  R2UR UR11, R12 ;  /* 0x000000000c0b72ca */ /* 0x000fe200000e0000 */
[----:B------:R-:W-:Y:S01]  /*fda0*/  UIADD3.X UR15, URZ, UR25, URZ, UP0, !UPT ;  /* 0x000000193f0f7290 */ /* 0x000fe200087fe43f */
[----:B------:R-:W-:Y:S01]  /*fdb0*/  R2UR UR10, R15 ;  /* 0x000000000f0a72ca */ /* 0x000fe200000e0000 */
[----:B------:R-:W-:Y:S01]  /*fdc0*/  VIADD R3, R3, 0x1 ;  /* 0x0000000103037836 */ /* 0x000fe20000000000 */
[----:B------:R-:W-:Y:S01]  /*fdd0*/  R2UR UR12, R6 ;  /* 0x00000000060c72ca */ /* 0x000fe200000e0000 */
[----:B------:R-:W-:Y:S01]  /*fde0*/  UIADD3.X UR29, URZ, UR25, URZ, UP1, !UPT ;  /* 0x000000193f1d7290 */ /* 0x000fe20008ffe43f */
[----:B------:R-:W-:Y:S01]  /*fdf0*/  R2UR UR21, R7 ;  /* 0x00000000071572ca */ /* 0x000fe200000e0000 */
[----:B------:R-:W-:Y:S01]  /*fe00*/  UMOV UR16, 0x0 ;  /* 0x0000000000107882 */ /* 0x000fe20000000000 */
[----:B------:R-:W-:Y:S01]  /*fe10*/  ISETP.GT.AND P1, PT, R16, 0x1, PT ;  /* 0x000000011000780c */ /* 0x000fe20003f24270 */
[----:B------:R-:W-:Y:S01]  /*fe20*/  UIADD3 UR18, UR7, 0x100, URZ ;  /* 0x0000010007127890 */ /* 0x000fe2000fffe03f */
[----:B------:R-:W-:Y:S01]  /*fe30*/  ISETP.NE.AND P0, PT, R3, 0x4, PT ;  /* 0x000000040300780c */ /* 0x000fe20003f05270 */
[----:B------:R-:W-:Y:S01]  /*fe40*/  UIADD3 UR7, UR20, UR8, URZ ;  /* 0x0000000814077290 */ /* 0x000fe2000fffe03f */
[----:B------:R-:W-:Y:S01]  /*fe50*/  VIADD R15, R15, 0x80 ;  /* 0x000000800f0f7836 */ /* 0x000fe20000000000 */
[----:B------:R-:W-:Y:S01]  /*fe60*/  UMOV UR17, 0x10000000 ;  /* 0x1000000000117882 */ /* 0x000fe20000000000 */
[----:B------:R-:W-:Y:S01]  /*fe70*/  UMOV UR30, 0x30000 ;  /* 0x00030000001e7882 */ /* 0x000fe20000000000 */
[----:B------:R-:W-:Y:S01]  /*fe80*/  SEL R5, RZ, 0x1, P0 ;  /* 0x00000001ff057807 */ /* 0x000fe20000000000 */
[----:B------:R-:W-:Y:S01]  /*fe90*/  UMOV UR8, UR18 ;  /* 0x0000001200087c82 */ /* 0x000fe20008000000 */
[----:B------:R-:W-:Y:S01]  /*fea0*/  SEL R3, R3, RZ, P0 ;  /* 0x000000ff03037207 */ /* 0x000fe20000000000 */
[----:B------:R0:W-:Y:S01]  /*feb0*/  UTMALDG.3D [UR8], [UR14], desc[UR16] ;  /* 0x000010080e0075b4 */ /* 0x0001e20008011000 */
[----:B------:R-:W-:Y:S01]  /*fec0*/  LOP3.LUT R2, R2, R5, RZ, 0x3c, !PT ;  /* 0x0000000502027212 */ /* 0x000fe200078e3cff */
[----:B0-----:R-:W-:Y:S01]  /*fed0*/  UMOV UR11, UR21 ;  /* 0x00000015000b7c82 */ /* 0x001fe20008000000 */
[----:B------:R-:W-:-:S02]  /*fee0*/  UMOV UR8, UR7 ;  /* 0x0000000700087c82 */ /* 0x000fc40008000000 */
[----:B------:R0:W-:Y:S02]  /*fef0*/  UTMALDG.3D.MULTICAST [UR8], [UR28], UR30, desc[UR16] ;  /* 0x000010081c0073b4 */ /* 0x0001e4000801181e */
[----:B0-----:R-:W-:Y:S05]  /*ff00*/  @P1 BRA `(.L_x_400) ;  /* 0xfffffffc003c1947 */ /* 0x001fea000383ffff */
.L_x_397:
[----:B------:R-:W-:Y:S05]  /*ff10*/  BSYNC B1 ;  /* 0x0000000000017941 */ /* 0x000fea0003800000 */
.L_x_396:
[----:B------:R-:W-:Y:S01]  /*ff20*/  LOP3.LUT P2, RZ, R8, 0xff, RZ, 0xc0, !PT ;  /* 0x000000ff08ff7812 */ /* 0x000fe2000784c0ff */
[----:B------:R-:W-:Y:S01]  /*ff30*/  VIADD R10, R10, UR19 ;  /* 0x000000130a0a7c36 */ /* 0x000fe20008000000 */
[----:B------:R-:W-:Y:S01]  /*ff40*/  ULDC.64 UR8, c[0x0][0x650] ;  /* 0x0001940000087ab9 */ /* 0x000fe20000000a00 */
[----:B------:R-:W-:Y:S01]  /*ff50*/  IMAD.U32 R5, RZ, RZ, UR19 ;  /* 0x00000013ff057e24 */ /* 0x000fe2000f8e00ff */
[----:B------:R-:W-:Y:S01]  /*ff60*/  BSSY B1, `(.L_x_401) ;  /* 0x0000075000017945 */ /* 0x000fe20003800000 */
[----:B------:R-:W-:Y:S01]  /*ff70*/  IMAD.MOV.U32 R6, RZ, RZ, -0x1 ;  /* 0xffffffffff067424 */ /* 0x000fe200078e00ff */
[----:B------:R-:W-:Y:S02]  /*ff80*/  SHF.R.U32.HI R2, RZ, 0x2, R10 ;  /* 0x00000002ff027819 */ /* 0x000fe4000001160a */
[----:B------:R-:W-:Y:S02]  /*ff90*/  ISETP.GT.U32.AND P0, PT, R10, 0x3, PT ;  /* 0x000000030a00780c */ /* 0x000fe40003f04070 */
[----:B------:R-:W-:-:S02]  /*ffa0*/  LOP3.LUT R2, R2, 0x1, RZ, 0xc0, !PT ;  /* 0x0000000102027812 */ /* 0x000fc400078ec0ff */
[----:B------:R-:W-:Y:S01]  /*ffb0*/  ISETP.LT.U32.AND P0, PT, R5, 0x4, P0 ;  /* 0x000000040500780c */ /* 0x000fe20000701070 */
[----:B------:R-:W0:Y:S01]  /*ffc0*/  @P2 S2R R4, SR_CgaCtaId ;  /* 0x0000000000042919 */ /* 0x000e220000008800 */
[----:B------:R-:W-:Y:S02]  /*ffd0*/  @P2 MOV R3, 0x400 ;  /* 0x0000040000032802 */ /* 0x000fe40000000f00 */
[----:B------:R-:W-:Y:S01]  /*ffe0*/  ISETP.NE.U32.AND P1, PT, R2, 0x1, PT ;  /* 0x000000010200780c */ /* 0x000fe20003f25070 */
[----:B------:R-:W-:Y:S01]  /*fff0*/  IMAD.U32 R2, RZ, RZ, UR19 ;  /* 0x00000013ff027e24 */ /* 0x000fe2000f8e00ff */
[----:B------:R-:W-:Y:S02]  /*10000*/  LOP3.LUT R10, R10, 0x3, RZ, 0xc0, !PT ;  /* 0x000000030a0a7812 */ /* 0x000fe400078ec0ff */
[----:B------:R-:W-:Y:S02]  /*10010*/  PRMT R8, RZ, 0x7610, R8 ;  /* 0x00007610ff087816 */ /* 0x000fe40000000008 */
[----:B------:R-:W-:-:S02]  /*10020*/  ISETP.GT.U32.AND P1, PT, R2, 0x3, !P1 ;  /* 0x000000030200780c */ /* 0x000fc40004f24070 */
[----:B------:R-:W-:Y:S02]  /*10030*/  SEL R2, RZ, 0x1, !P0 ;  /* 0x00000001ff027807 */ /* 0x000fe40004000000 */
[----:B0-----:R-:W-:Y:S01]  /*10040*/  @P2 LEA R3, R4, R3, 0x18 ;  /* 0x0000000304032211 */ /* 0x001fe200078ec0ff */
[----:B------:R-:W-:-:S03]  /*10050*/  IMAD.MOV.U32 R4, RZ, RZ, -0x1 ;  /* 0xffffffffff047424 */ /* 0x000fc600078e00ff */
[----:B------:R0:W-:Y:S01]  /*10060*/  @P2 SYNCS.ARRIVE.TRANS64.A1T0 RZ, [R3+URZ+0x58], RZ ;  /* 0x000058ff03ff29a7 */ /* 0x0001e2000810003f */
[----:B------:R-:W-:-:S04]  /*10070*/  IADD3 R18, P2, R18, UR22, RZ ;  /* 0x0000001612127c10 */ /* 0x000fc8000ff5e0ff */
[----:B------:R-:W-:Y:S02]  /*10080*/  IADD3.X R17, R17, UR13, RZ, P2, !PT ;  /* 0x0000000d11117c10 */ /* 0x000fe400097fe4ff */
[----:B------:R-:W-:Y:S02]  /*10090*/  ISETP.GE.U32.AND P2, PT, R18, UR8, PT ;  /* 0x0000000812007c0c */ /* 0x000fe4000bf46070 */
[----:B0-----:R-:W-:Y:S02]  /*100a0*/  SEL R3, RZ, 0x1, !P1 ;  /* 0x00000001ff037807 */ /* 0x001fe40004800000 */
[----:B------:R-:W-:Y:S02]  /*100b0*/  ISETP.GE.U32.AND.EX P0, PT, R17, UR9, PT, P2 ;  /* 0x0000000911007c0c */ /* 0x000fe4000bf06120 */
[----:B------:R-:W-:Y:S01]  /*100c0*/  LOP3.LUT R11, R3, R11, R2, 0x96, !PT ;  /* 0x0000000b030b7212 */ /* 0x000fe200078e9602 */
[----:B------:R-:W-:Y:S01]  /*100d0*/  IMAD.MOV.U32 R2, RZ, RZ, -0x1 ;  /* 0xffffffffff027424 */ /* 0x000fe200078e00ff */
[----:B------:R-:W-:-:S09]  /*100e0*/  PRMT R3, RZ, 0x7610, R3 ;  /* 0x00007610ff037816 */ /* 0x000fd20000000003 */
[----:B------:R-:W-:Y:S05]  /*100f0*/  @P0 BRA `(.L_x_402) ;  /* 0x00000004006c0947 */ /* 0x000fea0003800000 */
[----:B------:R-:W-:Y:S01]  /*10100*/  ULDC.64 UR8, c[0x0][0x628] ;  /* 0x00018a0000087ab9 */ /* 0x000fe20000000a00 */
[----:B------:R-:W0:Y:S01]  /*10110*/  S2R R13, SR_CTAID.X ;  /* 0x00000000000d7919 */ /* 0x000e220000002500 */
[----:B------:R-:W-:Y:S01]  /*10120*/  ISETP.NE.U32.AND P0, PT, RZ, UR8, PT ;  /* 0x00000008ff007c0c */ /* 0x000fe2000bf05070 */
[----:B------:R-:W-:Y:S01]  /*10130*/  ULDC UR10, c[0x0][0x630] ;  /* 0x00018c00000a7ab9 */ /* 0x000fe20000000800 */
[----:B------:R-:W-:Y:S01]  /*10140*/  IMAD.MOV.U32 R2, RZ, RZ, R18 ;  /* 0x000000ffff027224 */ /* 0x000fe200078e0012 */
[----:B------:R-:W1:Y:S01]  /*10150*/  S2R R12, SR_CTAID.Y ;  /* 0x00000000000c7919 */ /* 0x000e620000002600 */
[----:B------:R-:W-:Y:S01]  /*10160*/  ISETP.NE.AND.EX P0, PT, RZ, UR9, PT, P0 ;  /* 0x00000009ff007c0c */ /* 0x000fe2000bf05300 */
[----:B------:R-:W-:-:S12]  /*10170*/  IMAD.MOV.U32 R3, RZ, RZ, R17 ;  /* 0x000000ffff037224 */ /* 0x000fd800078e0011 */
[----:B------:R-:W-:Y:S05]  /*10180*/  @!P0 BRA `(.L_x_403) ;  /* 0x0000000000288947 */ /* 0x000fea0003800000 */
[----:B------:R-:W-:Y:S02]  /*10190*/  ULDC UR7, c[0x0][0x634] ;  /* 0x00018d0000077ab9 */ /* 0x000fe40000000800 */
[----:B------:R-:W-:-:S05]  /*101a0*/  IADD3 R7, P0, R18, UR7, RZ ;  /* 0x0000000712077c10 */ /* 0x000fca000ff1e0ff */
[----:B------:R-:W-:-:S04]  /*101b0*/  IMAD.X R15, RZ, RZ, R17, P0 ;  /* 0x000000ffff0f7224 */ /* 0x000fc800000e0611 */
[----:B------:R-:W-:-:S04]  /*101c0*/  IMAD.WIDE.U32 R4, R15, UR8, RZ ;  /* 0x000000080f047c25 */ /* 0x000fc8000f8e00ff */
[----:B------:R-:W-:-:S04]  /*101d0*/  IMAD.WIDE.U32 R4, P0, R7, UR9, R4 ;  /* 0x0000000907047c25 */ /* 0x000fc8000f800004 */
[----:B------:R-:W-:-:S04]  /*101e0*/  IMAD.WIDE.U32 R6, R7, UR8, RZ ;  /* 0x0000000807067c25 */ /* 0x000fc8000f8e00ff */
[----:B------:R-:W-:Y:S01]  /*101f0*/  IMAD.X R3, RZ, RZ, RZ, P0 ;  /* 0x000000ffff037224 */ /* 0x000fe200000e06ff */
[----:B------:R-:W-:Y:S01]  /*10200*/  IADD3 RZ, P0, R7, R4, RZ ;  /* 0x0000000407ff7210 */ /* 0x000fe20007f1e0ff */
[----:B------:R-:W-:-:S04]  /*10210*/  IMAD.MOV.U32 R2, RZ, RZ, R5 ;  /* 0x000000ffff027224 */ /* 0x000fc800078e0005 */
[----:B------:R-:W-:-:S08]  /*10220*/  IMAD.WIDE.U32.X R2, R15, UR9, R2, P0 ;  /* 0x000000090f027c25 */ /* 0x000fd000080e0402 */
.L_x_403:
[--C-:B------:R-:W-:Y:S01]  /*10230*/  SHF.R.U64 R6, R2, UR10, R3.reuse ;  /* 0x0000000a02067c19 */ /* 0x100fe20008001203 */
[----:B------:R-:W-:Y:S01]  /*10240*/  ULDC.64 UR8, c[0x0][0x620] ;  /* 0x0001880000087ab9 */ /* 0x000fe20000000a00 */
[----:B------:R-:W-:Y:S01]  /*10250*/  SHF.R.U32.HI R2, RZ, UR10, R3 ;  /* 0x0000000aff027c19 */ /* 0x000fe20008011603 */
[----:B------:R-:W-:Y:S01]  /*10260*/  IMAD.MOV.U32 R3, RZ, RZ, R17 ;  /* 0x000000ffff037224 */ /* 0x000fe200078e0011 */
[----:B------:R-:W-:Y:S01]  /*10270*/  IADD3 R5, P0, RZ, -R6, RZ ;  /* 0x80000006ff057210 */ /* 0x000fe20007f1e0ff */
[----:B------:R-:W2:Y:S01]  /*10280*/  LDC R20, c[0x0][0x144] ;  /* 0x00005100ff147b82 */ /* 0x000ea20000000800 */
[----:B------:R-:W-:Y:S01]  /*10290*/  R2UR UR7, R22 ;  /* 0x00000000160772ca */ /* 0x000fe200000e0000 */
[----:B------:R-:W-:Y:S02]  /*102a0*/  ULDC.64 UR10, c[0x0][0x640] ;  /* 0x00019000000a7ab9 */ /* 0x000fe40000000a00 */
[----:B------:R-:W-:Y:S01]  /*102b0*/  IMAD.X R2, RZ, RZ, ~R2, P0 ;  /* 0x000000ffff027224 */ /* 0x000fe200000e0e02 */
[----:B------:R-:W-:-:S03]  /*102c0*/  ISETP.NE.U32.AND P0, PT, RZ, UR10, PT ;  /* 0x0000000aff007c0c */ /* 0x000fc6000bf05070 */
[----:B------:R-:W-:Y:S01]  /*102d0*/  IMAD R4, R2, UR8, RZ ;  /* 0x0000000802047c24 */ /* 0x000fe2000f8e02ff */
[----:B------:R-:W3:Y:S01]  /*102e0*/  LDC R15, c[0x0][0x148] ;  /* 0x00005200ff0f7b82 */ /* 0x000ee20000000800 */
[----:B------:R-:W-:Y:S01]  /*102f0*/  IMAD.MOV.U32 R2, RZ, RZ, R18 ;  /* 0x000000ffff027224 */ /* 0x000fe200078e0012 */
[----:B------:R-:W-:-:S03]  /*10300*/  ISETP.NE.AND.EX P0, PT, RZ, UR11, PT, P0 ;  /* 0x0000000bff007c0c */ /* 0x000fc6000bf05300 */
[C---:B------:R-:W-:Y:S01]  /*10310*/  IMAD.WIDE.U32 R2, R5.reuse, UR8, R2 ;  /* 0x0000000805027c25 */ /* 0x040fe2000f8e0002 */
[----:B------:R-:W-:Y:S01]  /*10320*/  UISETP.NE.AND UP0, UPT, UR7, URZ, UPT ;  /* 0x0000003f0700728c */ /* 0x000fe2000bf05270 */
[----:B------:R-:W-:Y:S02]  /*10330*/  ULDC UR8, c[0x0][0x154] ;  /* 0x0000550000087ab9 */ /* 0x000fe40000000800 */
[----:B------:R-:W-:Y:S01]  /*10340*/  IMAD R5, R5, UR9, R4 ;  /* 0x0000000905057c24 */ /* 0x000fe2000f8e0204 */
[----:B0-----:R-:W-:Y:S01]  /*10350*/  I2FP.F32.U32 R4, R13 ;  /* 0x0000000d00047245 */ /* 0x001fe20000201000 */
[----:B------:R-:W-:Y:S01]  /*10360*/  ULDC UR7, c[0x0][0x150] ;  /* 0x0000540000077ab9 */ /* 0x000fe20000000800 */
[----:B------:R-:W-:Y:S01]  /*10370*/  ULDC UR9, c[0x0][0x608] ;  /* 0x0001820000097ab9 */ /* 0x000fe20000000800 */
[----:B------:R-:W-:Y:S01]  /*10380*/  IMAD.IADD R3, R3, 0x1, R5 ;  /* 0x0000000103037824 */ /* 0x000fe200078e0205 */
[----:B------:R-:W-:Y:S01]  /*10390*/  PLOP3.LUT P2, PT, PT, PT, UP0, 0x80, 0x0 ;  /* 0x000000000000781c */ /* 0x000fe20003f4f008 */
[----:B------:R-:W-:Y:S01]  /*103a0*/  FMUL R4, R4, UR7 ;  /* 0x0000000704047c20 */ /* 0x000fe20008400000 */
[----:B------:R-:W-:-:S02]  /*103b0*/  ULDC UR7, c[0x0][0x618] ;  /* 0x0001860000077ab9 */ /* 0x000fc40000000800 */
[--C-:B------:R-:W-:Y:S02]  /*103c0*/  SHF.R.U64 R7, R2, UR7, R3.reuse ;  /* 0x0000000702077c19 */ /* 0x100fe40008001203 */
[----:B-1----:R-:W-:Y:S01]  /*103d0*/  I2FP.F32.U32 R2, R12 ;  /* 0x0000000c00027245 */ /* 0x002fe20000201000 */
[----:B------:R-:W0:Y:S04]  /*103e0*/  F2I.U32.TRUNC.NTZ R4, R4 ;  /* 0x0000000400047305 */ /* 0x000e28000020f000 */
[----:B------:R-:W-:Y:S01]  /*103f0*/  FMUL R19, R2, UR8 ;  /* 0x0000000802137c20 */ /* 0x000fe20008400000 */
[----:B------:R-:W-:Y:S01]  /*10400*/  SHF.R.U32.HI R2, RZ, UR7, R3 ;  /* 0x00000007ff027c19 */ /* 0x000fe20008011603 */
[----:B------:R-:W-:-:S03]  /*10410*/  ULDC UR7, c[0x0][0x658] ;  /* 0x0001960000077ab9 */ /* 0x000fc60000000800 */
[--C-:B------:R-:W-:Y:S01]  /*10420*/  SHF.R.U64 R16, R7, UR9, R2.reuse ;  /* 0x0000000907107c19 */ /* 0x100fe20008001202 */
[----:B------:R-:W1:Y:S01]  /*10430*/  F2I.U32.TRUNC.NTZ R19, R19 ;  /* 0x0000001300137305 */ /* 0x000e62000020f000 */
[----:B------:R-:W-:-:S04]  /*10440*/  SHF.R.U32.HI R3, RZ, UR9, R2 ;  /* 0x00000009ff037c19 */ /* 0x000fc80008011602 */
[--C-:B------:R-:W-:Y:S01]  /*10450*/  SHF.R.U64 R14, R16, UR7, R3.reuse ;  /* 0x00000007100e7c19 */ /* 0x100fe20008001203 */
[----:B0-----:R-:W-:Y:S01]  /*10460*/  IMAD.MOV R4, RZ, RZ, -R4 ;  /* 0x000000ffff047224 */ /* 0x001fe200078e0a04 */
[----:B------:R-:W-:-:S03]  /*10470*/  SHF.R.U32.HI R21, RZ, UR7, R3 ;  /* 0x00000007ff157c19 */ /* 0x000fc60008011603 */
[----:B--2---:R-:W-:Y:S02]  /*10480*/  IMAD R13, R20, R4, R13 ;  /* 0x00000004140d7224 */ /* 0x004fe400078e020d */
[----:B------:R-:W-:Y:S02]  /*10490*/  IMAD.MOV.U32 R2, RZ, RZ, R14 ;  /* 0x000000ffff027224 */ /* 0x000fe400078e000e */
[----:B------:R-:W-:Y:S01]  /*104a0*/  IMAD.MOV.U32 R3, RZ, RZ, R21 ;  /* 0x000000ffff037224 */ /* 0x000fe200078e0015 */
[----:B-1----:R-:W-:Y:S06]  /*104b0*/  @!P0 BRA `(.L_x_404) ;  /* 0x0000000000288947 */ /* 0x002fec0003800000 */
[----:B------:R-:W-:Y:S02]  /*104c0*/  ULDC UR7, c[0x0][0x64c] ;  /* 0x0001930000077ab9 */ /* 0x000fe40000000800 */
[----:B------:R-:W-:-:S05]  /*104d0*/  IADD3 R3, P0, R14, UR7, RZ ;  /* 0x000000070e037c10 */ /* 0x000fca000ff1e0ff */
[----:B------:R-:W-:-:S04]  /*104e0*/  IMAD.X R21, RZ, RZ, R21, P0 ;  /* 0x000000ffff157224 */ /* 0x000fc800000e0615 */
[----:B------:R-:W-:-:S04]  /*104f0*/  IMAD.WIDE.U32 R4, R21, UR10, RZ ;  /* 0x0000000a15047c25 */ /* 0x000fc8000f8e00ff */
[----:B------:R-:W-:-:S04]  /*10500*/  IMAD.WIDE.U32 R4, P0, R3, UR11, R4 ;  /* 0x0000000b03047c25 */ /* 0x000fc8000f800004 */
[----:B------:R-:W-:-:S04]  /*10510*/  IMAD.WIDE.U32 R2, R3, UR10, RZ ;  /* 0x0000000a03027c25 */ /* 0x000fc8000f8e00ff */
[----:B------:R-:W-:Y:S01]  /*10520*/  IMAD.MOV.U32 R2, RZ, RZ, R5 ;  /* 0x000000ffff027224 */ /* 0x000fe200078e0005 */
[----:B------:R-:W-:Y:S01]  /*10530*/  IADD3 RZ, P1, R3, R4, RZ ;  /* 0x0000000403ff7210 */ /* 0x000fe20007f3e0ff */
[----:B------:R-:W-:-:S04]  /*10540*/  IMAD.X R3, RZ, RZ, RZ, P0 ;  /* 0x000000ffff037224 */ /* 0x000fc800000e06ff */
[----:B------:R-:W-:-:S08]  /*10550*/  IMAD.WIDE.U32.X R2, R21, UR11, R2, P1 ;  /* 0x0000000b15027c25 */ /* 0x000fd000088e0402 */
.L_x_404:
[----:B------:R-:W-:Y:S01]  /*10560*/  R2UR UR7, R22 ;  /* 0x00000000160772ca */ /* 0x000fe200000e0000 */
[----:B------:R-:W-:Y:S01]  /*10570*/  IMAD.MOV R19, RZ, RZ, -R19 ;  /* 0x000000ffff137224 */ /* 0x000fe200078e0a13 */
[----:B------:R-:W-:Y:S01]  /*10580*/  LOP3.LUT R16, R16, UR6, RZ, 0xc0, !PT ;  /* 0x0000000610107c12 */ /* 0x000fe2000f8ec0ff */
[----:B------:R-:W-:Y:S01]  /*10590*/  ULDC UR8, c[0x0][0x610] ;  /* 0x0001840000087ab9 */ /* 0x000fe20000000800 */
[----:B------:R-:W-:Y:S01]  /*105a0*/  LOP3.LUT R7, R7, UR4, RZ, 0xc0, !PT ;  /* 0x0000000407077c12 */ /* 0x000fe2000f8ec0ff */
[----:B---3--:R-:W-:-:S08]  /*105b0*/  @P2 IMAD R13, R15, R19, R12 ;  /* 0x000000130f0d2224 */ /* 0x008fd000078e020c */
[----:B------:R-:W-:-:S03]  /*105c0*/  UISETP.NE.AND UP0, UPT, UR7, URZ, UPT ;  /* 0x0000003f0700728c */ /* 0x000fc6000bf05270 */
[----:B------:R-:W-:Y:S02]  /*105d0*/  ULDC UR7, c[0x0][0x648] ;  /* 0x0001920000077ab9 */ /* 0x000fe40000000800 */
[----:B------:R-:W-:Y:S01]  /*105e0*/  SHF.R.U64 R3, R2, UR7, R3 ;  /* 0x0000000702037c19 */ /* 0x000fe20008001203 */
[----:B------:R-:W-:Y:S01]  /*105f0*/  ULDC UR7, c[0x0][0x638] ;  /* 0x00018e0000077ab9 */ /* 0x000fe20000000800 */
[----:B------:R-:W-:Y:S02]  /*10600*/  PLOP3.LUT P0, PT, PT, PT, UP0, 0x40, 0x0 ;  /* 0x000000000000781c */ /* 0x000fe40003f0e808 */
[----:B------:R-:W-:Y:S01]  /*10610*/  PLOP3.LUT P1, PT, PT, PT, UP0, 0x40, 0x0 ;  /* 0x000000000000781c */ /* 0x000fe20003f2e808 */
[----:B------:R-:W-:Y:S02]  /*10620*/  IMAD.MOV R5, RZ, RZ, -R3 ;  /* 0x000000ffff057224 */ /* 0x000fe400078e0a03 */
[----:B------:R-:W-:Y:S02]  /*10630*/  IMAD R16, R3, UR5, R16 ;  /* 0x0000000503107c24 */ /* 0x000fe4000f8e0210 */
[----:B------:R-:W-:Y:S01]  /*10640*/  IMAD R14, R5, UR7, R14 ;  /* 0x00000007050e7c24 */ /* 0x000fe2000f8e020e */
[----:B------:R-:W-:Y:S01]  /*10650*/  ULDC UR7, c[0x0][0x600] ;  /* 0x0001800000077ab9 */ /* 0x000fe20000000800 */
[----:B------:R-:W-:-:S02]  /*10660*/  IMAD R13, R16, UR8, R13 ;  /* 0x00000008100d7c24 */ /* 0x000fc4000f8e020d */
[----:B------:R-:W-:Y:S02]  /*10670*/  IMAD R14, R14, UR7, R7 ;  /* 0x000000070e0e7c24 */ /* 0x000fe4000f8e0207 */
[----:B------:R-:W-:-:S03]  /*10680*/  IMAD.MOV.U32 R3, RZ, RZ, 0x1 ;  /* 0x00000001ff037424 */ /* 0x000fc600078e00ff */
[----:B------:R-:W-:Y:S02]  /*10690*/  SEL R4, R14, R13, P0 ;  /* 0x0000000d0e047207 */ /* 0x000fe40000000000 */
[----:B------:R-:W-:-:S07]  /*106a0*/  SEL R2, R13, R14, P1 ;  /* 0x0000000e0d027207 */ /* 0x000fce0000800000 */
.L_x_402:
[----:B------:R-:W-:Y:S05]  /*106b0*/  BSYNC B1 ;  /* 0x0000000000017941 */ /* 0x000fea0003800000 */
.L_x_401:
[----:B------:R-:W-:-:S13]  /*106c0*/  LOP3.LUT P0, RZ, R3, 0xff, RZ, 0xc0, !PT ;  /* 0x000000ff03ff7812 */ /* 0x000fda000780c0ff */
[----:B------:R-:W-:Y:S05]  /*106d0*/  @P0 BRA `(.L_x_405) ;  /* 0xfffffff400100947 */ /* 0x000fea000383ffff */
[----:B------:R-:W-:Y:S05]  /*106e0*/  BSYNC B0 ;  /* 0x0000000000007941 */ /* 0x000fea0003800000 */
.L_x_394:
[----:B------:R-:W-:-:S03]  /*106f0*/  UMOV UR7, 0xffffffff ;  /* 0xffffffff00077882 */ /* 0x000fc60000000000 */
[----:B------:R-:W-:Y:S05]  /*10700*/  BRA.DIV UR7, `(.L_x_406) ;  /* 0x0000000607187947 */ /* 0x000fea000b800000 */
[----:B------:R-:W-:-:S13]  /*10710*/  ELECT P6, URZ, PT ;  /* 0x00000000003f782f */ /* 0x000fda00038c0000 */
.L_x_420:
[----:B------:R-:W-:Y:S04]  /*10720*/  BSSY B0, `(.L_x_407) ;  /* 0x000002c000007945 */ /* 0x000fe80003800000 */
[----:B------:R-:W-:Y:S05]  /*10730*/  @!P6 BRA `(.L_x_408) ;  /* 0x0000000000a8e947 */ /* 0x000fea0003800000 */
[----:B------:R-:W-:-:S04]  /*10740*/  ULOP3.LUT UR7, UR57, 0x2, URZ, 0xfc, !UPT ;  /* 0x0000000239077892 */ /* 0x000fc8000f8efc3f */
[----:B------:R-:W-:-:S06]  /*10750*/  UISETP.NE.AND UP0, UPT, UR7, 0x3, UPT ;  /* 0x000000030700788c */ /* 0x000fcc000bf05270 */
[----:B------:R-:W-:-:S13]  /*10760*/  PLOP3.LUT P0, PT, PT, PT, UP0, 0x80, 0x0 ;  /* 0x000000000000781c */ /* 0x000fda0003f0f008 */
[----:B------:R-:W-:Y:S05]  /*10770*/  @!P0 BRA `(.L_x_409) ;  /* 0x0000000000048947 */ /* 0x000fea0003800000 */
[----:B------:R-:W-:Y:S01]  /*10780*/  BPT.TRAP 0x1 ;  /* 0x000000040000795c */ /* 0x000fe20000300000 */
.L_x_409:
[----:B------:R-:W0:Y:S01]  /*10790*/  S2R R3, SR_CgaCtaId ;  /* 0x0000000000037919 */ /* 0x000e220000008800 */
[----:B------:R-:W-:Y:S02]  /*107a0*/  MOV R0, 0x400 ;  /* 0x0000040000007802 */ /* 0x000fe40000000f00 */
[----:B------:R-:W-:Y:S02]  /*107b0*/  SHF.L.U32 R2, R11, 0x1f, RZ ;  /* 0x0000001f0b027819 */ /* 0x000fe400000006ff */
[----:B0-----:R-:W-:-:S05]  /*107c0*/  LEA R3, R3, R0, 0x18 ;  /* 0x0000000003037211 */ /* 0x001fca00078ec0ff */
[----:B------:R-:W-:-:S04]  /*107d0*/  VIADD R3, R3, 0x20 ;  /* 0x0000002003037836 */ /* 0x000fc80000000000 */
[C---:B------:R-:W-:Y:S02]  /*107e0*/  IMAD R5, R10.reuse, 0x8, R3 ;  /* 0x000000080a057824 */ /* 0x040fe400078e0203 */
[----:B------:R-:W-:Y:S02]  /*107f0*/  VIADD R10, R10, 0x1 ;  /* 0x000000010a0a7836 */ /* 0x000fe40000000000 */
[----:B------:R-:W0:Y:S03]  /*10800*/  SYNCS.PHASECHK.TRANS64.TRYWAIT P0, [R5+URZ], R2 ;  /* 0x00000002050075a7 */ /* 0x000e26000800017f */
[----:B------:R-:W-:-:S04]  /*10810*/  ISETP.NE.AND P1, PT, R10, 0x4, PT ;  /* 0x000000040a00780c */ /* 0x000fc80003f25270 */
[----:B------:R-:W-:Y:S02]  /*10820*/  SEL R0, RZ, 0x1, P1 ;  /* 0x00000001ff007807 */ /* 0x000fe40000800000 */
[----:B------:R-:W-:Y:S02]  /*10830*/  SEL R10, R10, RZ, P1 ;  /* 0x000000ff0a0a7207 */ /* 0x000fe40000800000 */
[----:B------:R-:W-:-:S03]  /*10840*/  LOP3.LUT R11, R11, R0, RZ, 0x3c, !PT ;  /* 0x000000000b0b7212 */ /* 0x000fc600078e3cff */
[----:B------:R-:W-:Y:S01]  /*10850*/  IMAD R7, R10, 0x8, R3 ;  /* 0x000000080a077824 */ /* 0x000fe200078e0203 */
[----:B------:R-:W-:Y:S01]  /*10860*/  SHF.L.U32 R4, R11, 0x1f, RZ ;  /* 0x0000001f0b047819 */ /* 0x000fe200000006ff */
[----:B0-----:R-:W-:Y:S06]  /*10870*/  @!P0 BRA `(.L_x_410) ;  /* 0x0000000000dc8947 */ /* 0x001fec0003800000 */
.L_x_421:
[----:B------:R-:W1:Y:S01]  /*10880*/  SYNCS.PHASECHK.TRANS64.TRYWAIT P0, [R7+URZ], R4 ;  /* 0x00000004070075a7 */ /* 0x000e62000800017f */
[----:B------:R-:W-:-:S05]  /*10890*/  VIADD R0, R10, 0x1 ;  /* 0x000000010a007836 */ /* 0x000fca0000000000 */
[----:B------:R-:W-:-:S04]  /*108a0*/  ISETP.NE.AND P1, PT, R0, 0x4, PT ;  /* 0x000000040000780c */ /* 0x000fc80003f25270 */
[----:B0-----:R-:W-:Y:S02]  /*108b0*/  SEL R2, RZ, 0x1, P1 ;  /* 0x00000001ff027807 */ /* 0x001fe40000800000 */
[----:B------:R-:W-:Y:S02]  /*108c0*/  SEL R0, R0, RZ, P1 ;  /* 0x000000ff00007207 */ /* 0x000fe40000800000 */
[----:B------:R-:W-:-:S03]  /*108d0*/  LOP3.LUT R11, R11, R2, RZ, 0x3c, !PT ;  /* 0x000000020b0b7212 */ /* 0x000fc600078e3cff */
[----:B------:R-:W-:Y:S01]  /*108e0*/  IMAD R6, R0, 0x8, R3 ;  /* 0x0000000800067824 */ /* 0x000fe200078e0203 */
[----:B------:R-:W-:Y:S01]  /*108f0*/  SHF.L.U32 R5, R11, 0x1f, RZ ;  /* 0x0000001f0b057819 */ /* 0x000fe200000006ff */
[----:B-1----:R-:W-:Y:S06]  /*10900*/  @!P0 BRA `(.L_x_411) ;  /* 0x0000000000cc8947 */ /* 0x002fec0003800000 */
.L_x_422:
[----:B------:R-:W1:Y:S01]  /*10910*/  SYNCS.PHASECHK.TRANS64.TRYWAIT P0, [R6+URZ], R5 ;  /* 0x00000005060075a7 */ /* 0x000e62000800017f */
[----:B------:R-:W-:-:S05]  /*10920*/  VIADD R0, R0, 0x1 ;  /* 0x0000000100007836 */ /* 0x000fca0000000000 */
[----:B------:R-:W-:-:S04]  /*10930*/  ISETP.NE.AND P1, PT, R0, 0x4, PT ;  /* 0x000000040000780c */ /* 0x000fc80003f25270 */
[----:B------:R-:W-:Y:S02]  /*10940*/  SEL R2, RZ, 0x1, P1 ;  /* 0x00000001ff027807 */ /* 0x000fe40000800000 */
[----:B------:R-:W-:Y:S02]  /*10950*/  SEL R0, R0, RZ, P1 ;  /* 0x000000ff00007207 */ /* 0x000fe40000800000 */
[----:B------:R-:W-:Y:S01]  /*10960*/  LOP3.LUT R2, R11, R2, RZ, 0x3c, !PT ;  /* 0x000000020b027212 */ /* 0x000fe200078e3cff */
[----:B-1----:R-:W-:Y:S06]  /*10970*/  @!P0 BRA `(.L_x_412) ;  /* 0x0000000000c48947 */ /* 0x002fec0003800000 */
.L_x_423:
[----:B------:R-:W-:Y:S01]  /*10980*/  IMAD R3, R0, 0x8, R3 ;  /* 0x0000000800037824 */ /* 0x000fe200078e0203 */
[----:B------:R-:W-:-:S07]  /*10990*/  SHF.L.U32 R0, R2, 0x1f, RZ ;  /* 0x0000001f02007819 */ /* 0x000fce00000006ff */
.L_x_413:
[----:B--2---:R2:W3:Y:S02]  /*109a0*/  SYNCS.PHASECHK.TRANS64.TRYWAIT P0, [R3+URZ], R0 ;  /* 0x00000000030075a7 */ /* 0x0044e4000800017f */
[----:B---3--:R-:W-:Y:S05]  /*109b0*/  @!P0 NANOSLEEP.SYNCS 0x989680 ;  /* 0x009896800000895d */ /* 0x008fea0003900000 */
[----:B------:R-:W3:Y:S02]  /*109c0*/  @!P0 SYNCS.PHASECHK.TRANS64 P0, [R3+URZ], R0 ;  /* 0x00000000030085a7 */ /* 0x000ee4000800007f */
[----:B---3--:R-:W-:Y:S05]  /*109d0*/  @!P0 BRA `(.L_x_413) ;  /* 0xfffffffc00f08947 */ /* 0x008fea000383ffff */
.L_x_408:
[----:B------:R-:W-:Y:S05]  /*109e0*/  BSYNC B0 ;  /* 0x0000000000007941 */ /* 0x000fea0003800000 */
.L_x_407:
[----:B------:R-:W-:Y:S05]  /*109f0*/  EXIT ;  /* 0x000000000000794d */ /* 0x000fea0003800000 */
.L_x_21:
[----:B-1----:R1:W2:Y:S02]  /*10a00*/  SYNCS.PHASECHK.TRANS64.TRYWAIT P1, [R3+URZ], R0 ;  /* 0x00000000030075a7 */ /* 0x0022a4000802017f */
[----:B--2---:R-:W-:Y:S05]  /*10a10*/  @!P1 NANOSLEEP.SYNCS 0x989680 ;  /* 0x009896800000995d */ /* 0x004fea0003900000 */
[----:B------:R-:W2:Y:S02]  /*10a20*/  @!P1 SYNCS.PHASECHK.TRANS64 P1, [R3+URZ], R0 ;  /* 0x00000000030095a7 */ /* 0x000ea4000802007f */
[----:B--2---:R-:W-:Y:S05]  /*10a30*/  @!P1 BRA `(.L_x_21) ;  /* 0xfffffffc00f09947 */ /* 0x004fea000383ffff */
[----:B------:R-:W-:Y:S05]  /*10a40*/  BRA `(.L_x_20) ;  /* 0xffffff0c00447947 */ /* 0x000fea000383ffff */
.L_x_26:
[----:B-1----:R1:W2:Y:S02]  /*10a50*/  SYNCS.PHASECHK.TRANS64.TRYWAIT P1, [R3+URZ], R0 ;  /* 0x00000000030075a7 */ /* 0x0022a4000802017f */
[----:B--2---:R-:W-:Y:S05]  /*10a60*/  @!P1 NANOSLEEP.SYNCS 0x989680 ;  /* 0x009896800000995d */ /* 0x004fea0003900000 */
[----:B------:R-:W2:Y:S02]  /*10a70*/  @!P1 SYNCS.PHASECHK.TRANS64 P1, [R3+URZ], R0 ;  /* 0x00000000030095a7 */ /* 0x000ea4000802007f */
[----:B--2---:R-:W-:Y:S05]  /*10a80*/  @!P1 BRA `(.L_x_26) ;  /* 0xfffffffc00f09947 */ /* 0x004fea000383ffff */
[----:B------:R-:W-:Y:S05]  /*10a90*/  BRA `(.L_x_25) ;  /* 0xffffff3000307947 */ /* 0x000fea000383ffff */
.L_x_395:
[----:B------:R-:W-:Y:S01]  /*10aa0*/  BSSY B1, `(.L_x_414) ;  /* 0x0000006000017945 */ /* 0x000fe20003800000 */
[----:B------:R-:W-:-:S07]  /*10ab0*/  IMAD.MOV.U32 R15, RZ, RZ, -0x1 ;  /* 0xffffffffff0f7424 */ /* 0x000fce00078e00ff */
[----:B------:R-:W-:Y:S05]  /*10ac0*/  WARPSYNC.COLLECTIVE R15, `(.L_x_415) ;  /* 0x000000000f0c7348 */ /* 0x000fea0003c00000 */
[----:B------:R-:W-:Y:S02]  /*10ad0*/  ELECT P6, UR62, PT ;  /* 0x00000000003e782f */ /* 0x000fe400038c0000 */
[----:B------:R-:W-:Y:S01]  /*10ae0*/  MOV R14, UR62 ;  /* 0x0000003e000e7c02 */ /* 0x000fe20008000f00 */
[----:B------:R-:W-:Y:S10]  /*10af0*/  ENDCOLLECTIVE ;  /* 0x000000000000791b */ /* 0x000ff40003800000 */
.L_x_415:
[----:B------:R-:W-:Y:S05]  /*10b00*/  BSYNC B1 ;  /* 0x0000000000017941 */ /* 0x000fea0003800000 */
.L_x_414:
[----:B------:R-:W-:Y:S05]  /*10b10*/  BRA `(.L_x_416) ;  /* 0xfffffff0000c7947 */ /* 0x000fea000383ffff */
.L_x_398:
[----:B0-----:R0:W2:Y:S02]  /*10b20*/  SYNCS.PHASECHK.TRANS64.TRYWAIT P0, [R13+URZ+0x20], R4 ;  /* 0x000020040d0075a7 */ /* 0x0010a4000800017f */
[----:B--2---:R-:W-:Y:S05]  /*10b30*/  @!P0 NANOSLEEP.SYNCS 0x989680 ;  /* 0x009896800000895d */ /* 0x004fea0003900000 */
[----:B------:R-:W2:Y:S02]  /*10b40*/  @!P0 SYNCS.PHASECHK.TRANS64 P0, [R13+URZ+0x20], R4 ;  /* 0x000020040d0085a7 */ /* 0x000ea4000800007f */
[----:B--2---:R-:W-:Y:S05]  /*10b50*/  @!P0 BRA `(.L_x_398) ;  /* 0xfffffffc00f08947 */ /* 0x004fea000383ffff */
[----:B------:R-:W-:Y:S05]  /*10b60*/  BRA `(.L_x_417) ;  /* 0xfffffff0004c7947 */ /* 0x000fea000383ffff */
.L_x_406:
[----:B------:R-:W-:Y:S01]  /*10b70*/  BSSY B0, `(.L_x_418) ;  /* 0x0000006000007945 */ /* 0x000fe20003800000 */
[----:B------:R-:W-:-:S07]  /*10b80*/  IMAD.MOV.U32 R15, RZ, RZ, -0x1 ;  /* 0xffffffffff0f7424 */ /* 0x000fce00078e00ff */
[----:B------:R-:W-:Y:S05]  /*10b90*/  WARPSYNC.COLLECTIVE R15, `(.L_x_419) ;  /* 0x000000000f0c7348 */ /* 0x000fea0003c00000 */
[----:B------:R-:W-:Y:S02]  /*10ba0*/  ELECT P6, UR62, PT ;  /* 0x00000000003e782f */ /* 0x000fe400038c0000 */
[----:B------:R-:W-:Y:S01]  /*10bb0*/  MOV R14, UR62 ;  /* 0x0000003e000e7c02 */ /* 0x000fe20008000f00 */
[----:B------:R-:W-:Y:S10]  /*10bc0*/  ENDCOLLECTIVE ;  /* 0x000000000000791b */ /* 0x000ff40003800000 */
.L_x_419:
[----:B------:R-:W-:Y:S05]  /*10bd0*/  BSYNC B0 ;  /* 0x0000000000007941 */ /* 0x000fea0003800000 */
.L_x_418:
[----:B------:R-:W-:Y:S05]  /*10be0*/  BRA `(.L_x_420) ;  /* 0xfffffff800cc7947 */ /* 0x000fea000383ffff */
.L_x_410:
[----:B0-----:R0:W1:Y:S02]  /*10bf0*/  SYNCS.PHASECHK.TRANS64.TRYWAIT P0, [R5+URZ], R2 ;  /* 0x00000002050075a7 */ /* 0x001064000800017f */
[----:B-1----:R-:W-:Y:S05]  /*10c00*/  @!P0 NANOSLEEP.SYNCS 0x989680 ;  /* 0x009896800000895d */ /* 0x002fea0003900000 */
[----:B------:R-:W1:Y:S02]  /*10c10*/  @!P0 SYNCS.PHASECHK.TRANS64 P0, [R5+URZ], R2 ;  /* 0x00000002050085a7 */ /* 0x000e64000800007f */
[----:B-1----:R-:W-:Y:S05]  /*10c20*/  @!P0 BRA `(.L_x_410) ;  /* 0xfffffffc00f08947 */ /* 0x002fea000383ffff */
[----:B------:R-:W-:Y:S05]  /*10c30*/  BRA `(.L_x_421) ;  /* 0xfffffffc00107947 */ /* 0x000fea000383ffff */
.L_x_411:
[----:B0-----:R0:W1:Y:S02]  /*10c40*/  SYNCS.PHASECHK.TRANS64.TRYWAIT P0, [R7+URZ], R4 ;  /* 0x00000004070075a7 */ /* 0x001064000800017f */
[----:B-1----:R-:W-:Y:S05]  /*10c50*/  @!P0 NANOSLEEP.SYNCS 0x989680 ;  /* 0x009896800000895d */ /* 0x002fea0003900000 */
[----:B------:R-:W1:Y:S02]  /*10c60*/  @!P0 SYNCS.PHASECHK.TRANS64 P0, [R7+URZ], R4 ;  /* 0x00000004070085a7 */ /* 0x000e64000800007f */
[----:B-1----:R-:W-:Y:S05]  /*10c70*/  @!P0 BRA `(.L_x_411) ;  /* 0xfffffffc00f08947 */ /* 0x002fea000383ffff */
[----:B------:R-:W-:Y:S05]  /*10c80*/  BRA `(.L_x_422) ;  /* 0xfffffffc00207947 */ /* 0x000fea000383ffff */
.L_x_412:
[----:B-1----:R1:W2:Y:S02]  /*10c90*/  SYNCS.PHASECHK.TRANS64.TRYWAIT P0, [R6+URZ], R5 ;  /* 0x00000005060075a7 */ /* 0x0022a4000800017f */
[----:B--2---:R-:W-:Y:S05]  /*10ca0*/  @!P0 NANOSLEEP.SYNCS 0x989680 ;  /* 0x009896800000895d */ /* 0x004fea0003900000 */
[----:B------:R-:W2:Y:S02]  /*10cb0*/  @!P0 SYNCS.PHASECHK.TRANS64 P0, [R6+URZ], R5 ;  /* 0x00000005060085a7 */ /* 0x000ea4000800007f */
[----:B--2---:R-:W-:Y:S05]  /*10cc0*/  @!P0 BRA `(.L_x_412) ;  /* 0xfffffffc00f08947 */ /* 0x004fea000383ffff */
[----:B------:R-:W-:Y:S05]  /*10cd0*/  BRA `(.L_x_423) ;  /* 0xfffffffc00287947 */ /* 0x000fea000383ffff */
.L_x_424:
[----:B------:R-:W-:-:S00]  /*10ce0*/  BRA `(.L_x_424) ;  /* 0xfffffffc00fc7947 */ /* 0x000fc0000383ffff */
[----:B------:R-:W-:-:S00]  /*10cf0*/  NOP ;  /* 0x0000000000007918 */ /* 0x000fc00000000000 */
        /* <DEDUP_REMOVED lines=8> */
.L_x_425:


//--------------------- .nv.global.init           --------------------------
	.section	.nv.global.init,"aw",@progbits
.nv.global.init:
	.type		$str$22,@object
	.size		$str$22,($str$23 - $str$22)
$str$22:
        /*0000*/ 	.byte	0x6b, 0x5f, 0x74, 0x69, 0x6c, 0x65, 0x5f, 0x63, 0x6f, 0x75, 0x6e, 0x74, 0x20, 0x3e, 0x3d, 0x20
        /*0010*/ 	.byte	0x31, 0x00
	.type		$str$23,@object
	.size		$str$23,(__unnamed_1 - $str$23)
$str$23:
        /*0012*/ 	.byte	0x2f, 0x74, 0x6d, 0x70, 0x2f, 0x63, 0x75, 0x74, 0x6c, 0x61, 0x73, 0x73, 0x5f, 0x73, 0x77, 0x65
        /*0022*/ 	.byte	0x65, 0x70, 0x5f, 0x73, 0x72, 0x63, 0x2f, 0x69, 0x6e, 0x63, 0x6c, 0x75, 0x64, 0x65, 0x2f, 0x63
        /*0032*/ 	.byte	0x75, 0x74, 0x6c, 0x61, 0x73, 0x73, 0x2f, 0x67, 0x65, 0x6d, 0x6d, 0x2f, 0x63, 0x6f, 0x6c, 0x6c
        /*0042*/ 	.byte	0x65, 0x63, 0x74, 0x69, 0x76, 0x65, 0x2f, 0x73, 0x6d, 0x39, 0x30, 0x5f, 0x6d, 0x6d, 0x61, 0x5f
        /*0052*/ 	.byte	0x74, 0x6d, 0x61, 0x5f, 0x67, 0x6d, 0x6d, 0x61, 0x5f, 0x73, 0x73, 0x5f, 0x77, 0x61, 0x72, 0x70
        /*0062*/ 	.byte	0x73, 0x70, 0x65, 0x63, 0x69, 0x61, 0x6c, 0x69, 0x7a, 0x65, 0x64, 0x2e, 0x68, 0x70, 0x70, 0x00
	.type		__unnamed_1,@object
	.size		__unnamed_1,(.L_0 - __unnamed_1)
__unnamed_1:
        /*0072*/ 	.byte	0x76, 0x6f, 0x69, 0x64, 0x20, 0x63, 0x75, 0x74, 0x6c, 0x61, 0x73, 0x73, 0x3a, 0x3a, 0x67, 0x65
        /* <DEDUP_REMOVED lines=172> */
        /*0b42*/ 	.byte	0x75, 0x74, 0x65, 0x3a, 0x3a, 0x69, 0x64, 0x65, 0x6e, 0x74, 0x69, 0x74, 0x79, 0x5d, 0x00
.L_0:


//--------------------- .nv.shared._ZN7cutlass13device_kernelINS_4gemm6kernel13GemmUniversalIN4cute5tupleIJiiiiEEENS1_10collective13CollectiveMmaINS1_34MainloopSm90TmaGmmaWarpSpecializedILi4ENS5_IJNS4_1CILi2EEENSA_ILi1EEESC_EEENS1_35KernelTmaWarpSpecializedCooperativeEEENS5_IJNSA_ILi256EEENSA_ILi176EEENSA_ILi128EEEEEEaNS5_IJlSC_lEEEaSK_NS4_8TiledMMAINS4_8MMA_AtomIJNS4_4SM904GMMA26MMA_64x16x32_S32S8S8_SS_TNEEEENS4_6LayoutISD_NS5_IJSC_NSA_ILi0EEESS_EEEEENS5_IJNS4_10UnderscoreESV_SV_EEEEENS4_13SM90_TMA_LOADENS4_14ComposedLayoutINS4_7SwizzleILi3ELi4ELi3EEENS4_18smem_ptr_flag_bitsILi8EEENSR_INS5_IJNSA_ILi8EEESI_EEENS5_IJSI_SC_EEEEEEEvNS4_8identityENS4_23SM90_TMA_LOAD_MULTICASTES18_vS19_EENS_8epilogue10collective6detail29Sm90TmaWarpSpecializedAdapterINS1D_15DefaultEpilogueIaSK_SK_NS1C_6thread17LinearCombinationIaLi1EiiLNS1H_9ScaleType4KindE0ELNS_15FloatRoundStyleE2EaEENS1_15EpilogueDefaultEEEEEvvEEEEvNT_6ParamsE --------------------------
	.section	.nv.shared._ZN7cutlass13device_kernelINS_4gemm6kernel13GemmUniversalIN4cute5tupleIJiiiiEEENS1_10collective13CollectiveMmaINS1_34MainloopSm90TmaGmmaWarpSpecializedILi4ENS5_IJNS4_1CILi2EEENSA_ILi1EEESC_EEENS1_35KernelTmaWarpSpecializedCooperativeEEENS5_IJNSA_ILi256EEENSA_ILi176EEENSA_ILi128EEEEEEaNS5_IJlSC_lEEEaSK_NS4_8TiledMMAINS4_8MMA_AtomIJNS4_4SM904GMMA26MMA_64x16x32_S32S8S8_SS_TNEEEENS4_6LayoutISD_NS5_IJSC_NSA_ILi0EEESS_EEEEENS5_IJNS4_10UnderscoreESV_SV_EEEEENS4_13SM90_TMA_LOADENS4_14ComposedLayoutINS4_7SwizzleILi3ELi4ELi3EEENS4_18smem_ptr_flag_bitsILi8EEENSR_INS5_IJNSA_ILi8EEESI_EEENS5_IJSI_SC_EEEEEEEvNS4_8identityENS4_23SM90_TMA_LOAD_MULTICASTES18_vS19_EENS_8epilogue10collective6detail29Sm90TmaWarpSpecializedAdapterINS1D_15DefaultEpilogueIaSK_SK_NS1C_6thread17LinearCombinationIaLi1EiiLNS1H_9ScaleType4KindE0ELNS_15FloatRoundStyleE2EaEENS1_15EpilogueDefaultEEEEEvvEEEEvNT_6ParamsE,"aw",@nobits
	.sectionflags	@""
	.align	16
	.zero		1024


//--------------------- .nv.shared.reserved.0     --------------------------
	.section	.nv.shared.reserved.0,"aw",@nobits
	.weak		__nv_reservedSMEM_offset_0_alias
	.size		__nv_reservedSMEM_offset_0_alias, 0, 0
	.other		__nv_reservedSMEM_offset_0_alias,@"STO_CUDA_RESERVED_SHARED STV_DEFAULT"
__nv_reservedSMEM_offset_0_alias:
	.zero		0


//--------------------- .nv.global                --------------------------
	.section	.nv.global,"aw",@nobits
.nv.global:
	.type		_ZN39_INTERNAL_5b57f200_4_k_cu_86025fd7_95034cute1_E,@object
	.size		_ZN39_INTERNAL_5b57f200_4_k_cu_86025fd7_95034cute1_E,(_ZN39_INTERNAL_5b57f200_4_k_cu_86025fd7_95034cuda3std3__45__cpo6cbeginE - _ZN39_INTERNAL_5b57f200_4_k_cu_86025fd7_95034cute1_E)
_ZN39_INTERNAL_5b57f200_4_k_cu_86025fd7_95034cute1_E:
	.zero		1
	.type		_ZN39_INTERNAL_5b57f200_4_k_cu_86025fd7_95034cuda3std3__45__cpo6cbeginE,@object
	.size		_ZN39_INTERNAL_5b57f200_4_k_cu_86025fd7_95034cuda3std3__45__cpo6cbeginE,(_ZN39_INTERNAL_5b57f200_4_k_cu_86025fd7_95034cuda3std3__48in_placeE - _ZN39_INTERNAL_5b57f200_4_k_cu_86025fd7_95034cuda3std3__45__cpo6cbeginE)
_ZN39_INTERNAL_5b57f200_4_k_cu_86025fd7_95034cuda3std3__45__cpo6cbeginE:
	.zero		1
	.type		_ZN39_INTERNAL_5b57f200_4_k_cu_86025fd7_95034cuda3std3__48in_placeE,@object
	.size		_ZN39_INTERNAL_5b57f200_4_k_cu_86025fd7_95034cuda3std3__48in_placeE,(_ZN39_INTERNAL_5b57f200_4_k_cu_86025fd7_95034cuda3std6ranges3__45__cpo9iter_moveE - _ZN39_INTERNAL_5b57f200_4_k_cu_86025fd7_95034cuda3std3__48in_placeE)
_ZN39_INTERNAL_5b57f200_4_k_cu_86025fd7_95034cuda3std3__48in_placeE:
	.zero		1
	.type		_ZN39_INTERNAL_5b57f200_4_k_cu_86025fd7_95034cuda3std6ranges3__45__cpo9iter_moveE,@object
	.size		_ZN39_INTERNAL_5b57f200_4_k_cu_86025fd7_95034cuda3std6ranges3__45__cpo9iter_moveE,(_ZN39_INTERNAL_5b57f200_4_k_cu_86025fd7_95034cuda3std3__45__cpo5beginE - _ZN39_INTERNAL_5b57f200_4_k_cu_86025fd7_95034cuda3std6ranges3__45__cpo9iter_moveE)
_ZN39_INTERNAL_5b57f200_4_k_cu_86025fd7_95034cuda3std6ranges3__45__cpo9iter_moveE:
	.zero		1
	.type		_ZN39_INTERNAL_5b57f200_4_k_cu_86025fd7_95034cuda3std3__45__cpo5beginE,@object
	.size		_ZN39_INTERNAL_5b57f200_4_k_cu_86025fd7_95034cuda3std3__45__cpo5beginE,(_ZN39_INTERNAL_5b57f200_4_k_cu_86025fd7_95034cuda3std3__441_GLOBAL__N__5b57f200_4_k_cu_86025fd7_95036ignoreE - _ZN39_INTERNAL_5b57f200_4_k_cu_86025fd7_95034cuda3std3__45__cpo5beginE)
_ZN39_INTERNAL_5b57f200_4_k_cu_86025fd7_95034cuda3std3__45__cpo5beginE:
	.zero		1
	.type		_ZN39_INTERNAL_5b57f200_4_k_cu_86025fd7_95034cuda3std3__441_GLOBAL__N__5b57f200_4_k_cu_86025fd7_95036ignoreE,@object
	.size		_ZN39_INTERNAL_5b57f200_4_k_cu_86025fd7_95034cuda3std3__441_GLOBAL__N__5b57f200_4_k_cu_86025fd7_95036ignoreE,(_ZN39_INTERNAL_5b57f200_4_k_cu_86025fd7_95034cute7productE - _ZN39_INTERNAL_5b57f200_4_k_cu_86025fd7_95034cuda3std3__441_GLOBAL__N__5b57f200_4_k_cu_86025fd7_95036ignoreE)
_ZN39_INTERNAL_5b57f200_4_k_cu_86025fd7_95034cuda3std3__441_GLOBAL__N__5b57f200_4_k_cu_86025fd7_95036ignoreE:
	.zero		1
	.type		_ZN39_INTERNAL_5b57f200_4_k_cu_86025fd7_95034cute7productE,@object
	.size		_ZN39_INTERNAL_5b57f200_4_k_cu_86025fd7_95034cute7productE,(_ZN39_INTERNAL_5b57f200_4_k_cu_86025fd7_95034cuda3std3__45__cpo3endE - _ZN39_INTERNAL_5b57f200_4_k_cu_86025fd7_95034cute7productE)
_ZN39_INTERNAL_5b57f200_4_k_cu_86025fd7_95034cute7productE:
	.zero		1
	.type		_ZN39_INTERNAL_5b57f200_4_k_cu_86025fd7_95034cuda3std3__45__cpo3endE,@object
	.size		_ZN39_INTERNAL_5b57f200_4_k_cu_86025fd7_95034cuda3std3__45__cpo3endE,(_ZN39_INTERNAL_5b57f200_4_k_cu_86025fd7_95034cuda3std3__419piecewise_constructE - _ZN39_INTERNAL_5b57f200_4_k_cu_86025fd7_95034cuda3std3__45__cpo3endE)
_ZN39_INTERNAL_5b57f200_4_k_cu_86025fd7_95034cuda3std3__45__cpo3endE:
	.zero		1
	.type		_ZN39_INTERNAL_5b57f200_4_k_cu_86025fd7_95034cuda3std3__419piecewise_constructE,@object
	.size		_ZN39_INTERNAL_5b57f200_4_k_cu_86025fd7_95034cuda3std3__419piecewise_constructE,(_ZN39_INTERNAL_5b57f200_4_k_cu_86025fd7_95034cuda3std3__45__cpo4cendE - _ZN39_INTERNAL_5b57f200_4_k_cu_86025fd7_95034cuda3std3__419piecewise_constructE)
_ZN39_INTERNAL_5b57f200_4_k_cu_86025fd7_95034cuda3std3__419piecewise_constructE:
	.zero		1
	.type		_ZN39_INTERNAL_5b57f200_4_k_cu_86025fd7_95034cuda3std3__45__cpo4cendE,@object
	.size		_ZN39_INTERNAL_5b57f200_4_k_cu_86025fd7_95034cuda3std3__45__cpo4cendE,(_ZN39_INTERNAL_5b57f200_4_k_cu_86025fd7_95034cuda3std6ranges3__45__cpo4swapE - _ZN39_INTERNAL_5b57f200_4_k_cu_86025fd7_95034cuda3std3__45__cpo4cendE)
_ZN39_INTERNAL_5b57f200_4_k_cu_86025fd7_95034cuda3std3__45__cpo4cendE:
	.zero		1
	.type		_ZN39_INTERNAL_5b57f200_4_k_cu_86025fd7_95034cuda3std6ranges3__45__cpo4swapE,@object
	.size		_ZN39_INTERNAL_5b57f200_4_k_cu_86025fd7_95034cuda3std6ranges3__45__cpo4swapE,(.L_8 - _ZN39_INTERNAL_5b57f200_4_k_cu_86025fd7_95034cuda3std6ranges3__45__cpo4swapE)
_ZN39_INTERNAL_5b57f200_4_k_cu_86025fd7_95034cuda3std6ranges3__45__cpo4swapE:
	.zero		1
.L_8:


//--------------------- .nv.constant0._ZN7cutlass13device_kernelINS_4gemm6kernel13GemmUniversalIN4cute5tupleIJiiiiEEENS1_10collective13CollectiveMmaINS1_34MainloopSm90TmaGmmaWarpSpecializedILi4ENS5_IJNS4_1CILi2EEENSA_ILi1EEESC_EEENS1_35KernelTmaWarpSpecializedCooperativeEEENS5_IJNSA_ILi256EEENSA_ILi176EEENSA_ILi128EEEEEEaNS5_IJlSC_lEEEaSK_NS4_8TiledMMAINS4_8MMA_AtomIJNS4_4SM904GMMA26MMA_64x16x32_S32S8S8_SS_TNEEEENS4_6LayoutISD_NS5_IJSC_NSA_ILi0EEESS_EEEEENS5_IJNS4_10UnderscoreESV_SV_EEEEENS4_13SM90_TMA_LOADENS4_14ComposedLayoutINS4_7SwizzleILi3ELi4ELi3EEENS4_18smem_ptr_flag_bitsILi8EEENSR_INS5_IJNSA_ILi8EEESI_EEENS5_IJSI_SC_EEEEEEEvNS4_8identityENS4_23SM90_TMA_LOAD_MULTICASTES18_vS19_EENS_8epilogue10collective6detail29Sm90TmaWarpSpecializedAdapterINS1D_15DefaultEpilogueIaSK_SK_NS1C_6thread17LinearCombinationIaLi1EiiLNS1H_9ScaleType4KindE0ELNS_15FloatRoundStyleE2EaEENS1_15EpilogueDefaultEEEEEvvEEEEvNT_6ParamsE --------------------------
	.section	.nv.constant0._ZN7cutlass13device_kernelINS_4gemm6kernel13GemmUniversalIN4cute5tupleIJiiiiEEENS1_10collective13CollectiveMmaINS1_34MainloopSm90TmaGmmaWarpSpecializedILi4ENS5_IJNS4_1CILi2EEENSA_ILi1EEESC_EEENS1_35KernelTmaWarpSpecializedCooperativeEEENS5_IJNSA_ILi256EEENSA_ILi176EEENSA_ILi128EEEEEEaNS5_IJlSC_lEEEaSK_NS4_8TiledMMAINS4_8MMA_AtomIJNS4_4SM904GMMA26MMA_64x16x32_S32S8S8_SS_TNEEEENS4_6LayoutISD_NS5_IJSC_NSA_ILi0EEESS_EEEEENS5_IJNS4_10UnderscoreESV_SV_EEEEENS4_13SM90_TMA_LOADENS4_14ComposedLayoutINS4_7SwizzleILi3ELi4ELi3EEENS4_18smem_ptr_flag_bitsILi8EEENSR_INS5_IJNSA_ILi8EEESI_EEENS5_IJSI_SC_EEEEEEEvNS4_8identityENS4_23SM90_TMA_LOAD_MULTICASTES18_vS19_EENS_8epilogue10collective6detail29Sm90TmaWarpSpecializedAdapterINS1D_15DefaultEpilogueIaSK_SK_NS1C_6thread17LinearCombinationIaLi1EiiLNS1H_9ScaleType4KindE0ELNS_15FloatRoundStyleE2EaEENS1_15EpilogueDefaultEEEEEvvEEEEvNT_6ParamsE,"a",@progbits
	.sectionflags	@""
	.align	4
.nv.constant0._ZN7cutlass13device_kernelINS_4gemm6kernel13GemmUniversalIN4cute5tupleIJiiiiEEENS1_10collective13CollectiveMmaINS1_34MainloopSm90TmaGmmaWarpSpecializedILi4ENS5_IJNS4_1CILi2EEENSA_ILi1EEESC_EEENS1_35KernelTmaWarpSpecializedCooperativeEEENS5_IJNSA_ILi256EEENSA_ILi176EEENSA_ILi128EEEEEEaNS5_IJlSC_lEEEaSK_NS4_8TiledMMAINS4_8MMA_AtomIJNS4_4SM904GMMA26MMA_64x16x32_S32S8S8_SS_TNEEEENS4_6LayoutISD_NS5_IJSC_NSA_ILi0EEESS_EEEEENS5_IJNS4_10UnderscoreESV_SV_EEEEENS4_13SM90_TMA_LOADENS4_14ComposedLayoutINS4_7SwizzleILi3ELi4ELi3EEENS4_18smem_ptr_flag_bitsILi8EEENSR_INS5_IJNSA_ILi8EEESI_EEENS5_IJSI_SC_EEEEEEEvNS4_8identityENS4_23SM90_TMA_LOAD_MULTICASTES18_vS19_EENS_8epilogue10collective6detail29Sm90TmaWarpSpecializedAdapterINS1D_15DefaultEpilogueIaSK_SK_NS1C_6thread17LinearCombinationIaLi1EiiLNS1H_9ScaleType4KindE0ELNS_15FloatRoundStyleE2EaEENS1_15EpilogueDefaultEEEEEvvEEEEvNT_6ParamsE:
	.zero		1664


//--------------------- SYMBOLS --------------------------

	.type		.nv.reservedSmem.offset0,@object
	.size		.nv.reservedSmem.offset0,0x4
	.type		__assertfail,@function
